//
// Generated by NVIDIA NVVM Compiler
//
// Compiler Build ID: CL-36424714
// Cuda compilation tools, release 13.0, V13.0.88
// Based on NVVM 20.0.0
//

.version 9.0
.target sm_100
.address_size 64

	// .globl	_Z5pricePfS_S_S_S_S_S_

.visible .entry _Z5pricePfS_S_S_S_S_S_(
	.param .u64 .ptr .align 1 _Z5pricePfS_S_S_S_S_S__param_0,
	.param .u64 .ptr .align 1 _Z5pricePfS_S_S_S_S_S__param_1,
	.param .u64 .ptr .align 1 _Z5pricePfS_S_S_S_S_S__param_2,
	.param .u64 .ptr .align 1 _Z5pricePfS_S_S_S_S_S__param_3,
	.param .u64 .ptr .align 1 _Z5pricePfS_S_S_S_S_S__param_4,
	.param .u64 .ptr .align 1 _Z5pricePfS_S_S_S_S_S__param_5,
	.param .u64 .ptr .align 1 _Z5pricePfS_S_S_S_S_S__param_6
)
{
	.reg .pred 	%p<8>;
	.reg .b32 	%r<8>;
	.reg .b32 	%f<102>;
	.reg .b64 	%rd<23>;
	.reg .b64 	%fd<10>;

	ld.param.u64 	%rd3, [_Z5pricePfS_S_S_S_S_S__param_0];
	ld.param.u64 	%rd4, [_Z5pricePfS_S_S_S_S_S__param_1];
	ld.param.u64 	%rd5, [_Z5pricePfS_S_S_S_S_S__param_2];
	ld.param.u64 	%rd6, [_Z5pricePfS_S_S_S_S_S__param_3];
	ld.param.u64 	%rd7, [_Z5pricePfS_S_S_S_S_S__param_4];
	ld.param.u64 	%rd8, [_Z5pricePfS_S_S_S_S_S__param_5];
	ld.param.u64 	%rd9, [_Z5pricePfS_S_S_S_S_S__param_6];
	cvta.to.global.u64 	%rd10, %rd9;
	cvta.to.global.u64 	%rd11, %rd8;
	cvta.to.global.u64 	%rd12, %rd7;
	cvta.to.global.u64 	%rd13, %rd6;
	cvta.to.global.u64 	%rd14, %rd5;
	cvta.to.global.u64 	%rd15, %rd4;
	cvta.to.global.u64 	%rd16, %rd3;
	mov.u32 	%r1, %tid.x;
	mul.wide.u32 	%rd17, %r1, 4;
	add.s64 	%rd18, %rd16, %rd17;
	ld.global.f32 	%f11, [%rd18];
	add.s64 	%rd19, %rd15, %rd17;
	ld.global.f32 	%f1, [%rd19];
	add.s64 	%rd20, %rd14, %rd17;
	ld.global.f32 	%f12, [%rd20];
	add.s64 	%rd21, %rd13, %rd17;
	ld.global.f32 	%f13, [%rd21];
	add.s64 	%rd22, %rd12, %rd17;
	ld.global.f32 	%f14, [%rd22];
	add.s64 	%rd1, %rd11, %rd17;
	add.s64 	%rd2, %rd10, %rd17;
	sqrt.rn.f32 	%f15, %f12;
	mul.f32 	%f16, %f14, %f15;
	div.rn.f32 	%f17, %f1, %f11;
	setp.lt.f32 	%p1, %f17, 0f00800000;
	mul.f32 	%f18, %f17, 0f4B000000;
	selp.f32 	%f19, %f18, %f17, %p1;
	selp.f32 	%f20, 0fC1B80000, 0f00000000, %p1;
	mov.b32 	%r2, %f19;
	add.s32 	%r3, %r2, -1059760811;
	and.b32  	%r4, %r3, -8388608;
	sub.s32 	%r5, %r2, %r4;
	mov.b32 	%f21, %r5;
	cvt.rn.f32.s32 	%f22, %r4;
	fma.rn.f32 	%f23, %f22, 0f34000000, %f20;
	add.f32 	%f24, %f21, 0fBF800000;
	fma.rn.f32 	%f25, %f24, 0fBE055027, 0f3E1039F6;
	fma.rn.f32 	%f26, %f25, %f24, 0fBDF8CDCC;
	fma.rn.f32 	%f27, %f26, %f24, 0f3E0F2955;
	fma.rn.f32 	%f28, %f27, %f24, 0fBE2AD8B9;
	fma.rn.f32 	%f29, %f28, %f24, 0f3E4CED0B;
	fma.rn.f32 	%f30, %f29, %f24, 0fBE7FFF22;
	fma.rn.f32 	%f31, %f30, %f24, 0f3EAAAA78;
	fma.rn.f32 	%f32, %f31, %f24, 0fBF000000;
	mul.f32 	%f33, %f24, %f32;
	fma.rn.f32 	%f34, %f33, %f24, %f24;
	fma.rn.f32 	%f35, %f23, 0f3F317218, %f34;
	setp.gt.u32 	%p2, %r2, 2139095039;
	fma.rn.f32 	%f36, %f19, 0f7F800000, 0f7F800000;
	selp.f32 	%f37, %f36, %f35, %p2;
	setp.eq.f32 	%p3, %f19, 0f00000000;
	selp.f32 	%f38, 0fFF800000, %f37, %p3;
	cvt.f64.f32 	%fd1, %f38;
	cvt.f64.f32 	%fd2, %f13;
	cvt.f64.f32 	%fd3, %f14;
	mul.f64 	%fd4, %fd3, 0d3FE0000000000000;
	fma.rn.f64 	%fd5, %fd4, %fd3, %fd2;
	cvt.f64.f32 	%fd6, %f12;
	fma.rn.f64 	%fd7, %fd5, %fd6, %fd1;
	cvt.f64.f32 	%fd8, %f16;
	div.rn.f64 	%fd9, %fd7, %fd8;
	cvt.rn.f32.f64 	%f2, %fd9;
	sub.f32 	%f3, %f2, %f16;
	neg.f32 	%f39, %f13;
	mul.f32 	%f40, %f12, %f39;
	fma.rn.f32 	%f41, %f40, 0f3BBB989D, 0f3F000000;
	cvt.sat.f32.f32 	%f42, %f41;
	mov.f32 	%f43, 0f4B400001;
	mov.f32 	%f44, 0f437C0000;
	fma.rm.f32 	%f45, %f42, %f44, %f43;
	add.f32 	%f46, %f45, 0fCB40007F;
	neg.f32 	%f47, %f46;
	fma.rn.f32 	%f48, %f40, 0f3FB8AA3B, %f47;
	fma.rn.f32 	%f49, %f40, 0f32A57060, %f48;
	mov.b32 	%r6, %f45;
	shl.b32 	%r7, %r6, 23;
	mov.b32 	%f50, %r7;
	ex2.approx.ftz.f32 	%f51, %f49;
	mul.f32 	%f52, %f51, %f50;
	mul.f32 	%f4, %f11, %f52;
	abs.f32 	%f53, %f2;
	setp.ltu.f32 	%p4, %f53, 0f3F8060FE;
	setp.ge.f32 	%p5, %f53, 0f3F8060FE;
	mul.f32 	%f54, %f2, %f2;
	selp.f32 	%f55, %f53, %f54, %p5;
	selp.f32 	%f56, 0f38EB4C3A, 0f38B1E96A, %p5;
	selp.f32 	%f57, 0fBAAE005B, 0fBA574D20, %p5;
	fma.rn.f32 	%f58, %f56, %f55, %f57;
	selp.f32 	%f59, 0f3C09919F, 0f3BAAD5EA, %p5;
	fma.rn.f32 	%f60, %f58, %f55, %f59;
	selp.f32 	%f61, 0fBD24D99A, 0fBCDC1BE7, %p5;
	fma.rn.f32 	%f62, %f60, %f55, %f61;
	selp.f32 	%f63, 0f3E235519, 0f3DE718AF, %p5;
	fma.rn.f32 	%f64, %f62, %f55, %f63;
	selp.f32 	%f65, 0f3F69B4F9, 0fBEC093AC, %p5;
	fma.rn.f32 	%f66, %f64, %f55, %f65;
	selp.f32 	%f67, 0f3F210A14, 0f3E0375D3, %p5;
	fma.rn.f32 	%f68, %f66, %f55, %f67;
	neg.f32 	%f69, %f55;
	selp.f32 	%f70, %f69, %f2, %p5;
	fma.rn.f32 	%f100, %f68, %f70, %f70;
	@%p4 bra 	$L__BB0_2;
	ex2.approx.ftz.f32 	%f71, %f100;
	mov.f32 	%f72, 0f3F800000;
	sub.f32 	%f73, %f72, %f71;
	copysign.f32 	%f100, %f2, %f73;
$L__BB0_2:
	abs.f32 	%f74, %f3;
	setp.ltu.f32 	%p6, %f74, 0f3F8060FE;
	setp.ge.f32 	%p7, %f74, 0f3F8060FE;
	mul.f32 	%f75, %f3, %f3;
	selp.f32 	%f76, %f74, %f75, %p7;
	selp.f32 	%f77, 0f38EB4C3A, 0f38B1E96A, %p7;
	selp.f32 	%f78, 0fBAAE005B, 0fBA574D20, %p7;
	fma.rn.f32 	%f79, %f77, %f76, %f78;
	selp.f32 	%f80, 0f3C09919F, 0f3BAAD5EA, %p7;
	fma.rn.f32 	%f81, %f79, %f76, %f80;
	selp.f32 	%f82, 0fBD24D99A, 0fBCDC1BE7, %p7;
	fma.rn.f32 	%f83, %f81, %f76, %f82;
	selp.f32 	%f84, 0f3E235519, 0f3DE718AF, %p7;
	fma.rn.f32 	%f85, %f83, %f76, %f84;
	selp.f32 	%f86, 0f3F69B4F9, 0fBEC093AC, %p7;
	fma.rn.f32 	%f87, %f85, %f76, %f86;
	selp.f32 	%f88, 0f3F210A14, 0f3E0375D3, %p7;
	fma.rn.f32 	%f89, %f87, %f76, %f88;
	neg.f32 	%f90, %f76;
	selp.f32 	%f91, %f90, %f3, %p7;
	fma.rn.f32 	%f101, %f89, %f91, %f91;
	@%p6 bra 	$L__BB0_4;
	ex2.approx.ftz.f32 	%f92, %f101;
	mov.f32 	%f93, 0f3F800000;
	sub.f32 	%f94, %f93, %f92;
	copysign.f32 	%f101, %f3, %f94;
$L__BB0_4:
	mul.f32 	%f95, %f4, %f101;
	mul.f32 	%f96, %f1, %f100;
	sub.f32 	%f97, %f96, %f95;
	st.global.f32 	[%rd1], %f97;
	sub.f32 	%f98, %f4, %f1;
	add.f32 	%f99, %f98, %f97;
	st.global.f32 	[%rd2], %f99;
	ret;

}


// ===== COMPILED SASS (sm_100) =====

	.target	sm_100

	.elftype	@"ET_EXEC"


//--------------------- .note.nv.tkinfo           --------------------------
	.section	.note.nv.tkinfo,"",@"SHT_NOTE"
	.sectionflags	@"SHF_NOTE_NV_TKINFO"
	.tkinfo
        /*0018*/ 	.word	0x00000002
        /*0030*/ 	.string	""
        /*0030*/ 	.string	"ptxas"
        /*0030*/ 	.string	"Cuda compilation tools, release 13.0, V13.0.88"
        /*0030*/ 	.string	"Build cuda_13.0.r13.0/compiler.36424714_0"
        /*0030*/ 	.string	"-arch sm_100 -m 64 "



//--------------------- .note.nv.cuinfo           --------------------------
	.section	.note.nv.cuinfo,"",@"SHT_NOTE"
	.sectionflags	@"SHF_NOTE_NV_CUINFO"
        /*0018*/ 	.short	0x0002
        /*001a*/ 	.short	0x0064
        /*001c*/ 	.short	0x0082
	.zero		2


//--------------------- .nv.info                  --------------------------
	.section	.nv.info,"",@"SHT_CUDA_INFO"
	.align	4


	//----- nvinfo : EIATTR_REGCOUNT
	.align		4
        /*0000*/ 	.byte	0x04, 0x2f
        /*0002*/ 	.short	(.L_1 - .L_0)
	.align		4
.L_0:
        /*0004*/ 	.word	index@(_Z5pricePfS_S_S_S_S_S_)
        /*0008*/ 	.word	0x0000001c


	//----- nvinfo : EIATTR_FRAME_SIZE
	.align		4
.L_1:
        /*000c*/ 	.byte	0x04, 0x11
        /*000e*/ 	.short	(.L_3 - .L_2)
	.align		4
.L_2:
        /*0010*/ 	.word	index@($__internal_2_$__cuda_sm3x_div_rn_noftz_f32_slowpath)
        /*0014*/ 	.word	0x00000000


	//----- nvinfo : EIATTR_FRAME_SIZE
	.align		4
.L_3:
        /*0018*/ 	.byte	0x04, 0x11
        /*001a*/ 	.short	(.L_5 - .L_4)
	.align		4
.L_4:
        /*001c*/ 	.word	index@($__internal_1_$__cuda_sm20_sqrt_rn_f32_slowpath)
        /*0020*/ 	.word	0x00000000


	//----- nvinfo : EIATTR_FRAME_SIZE
	.align		4
.L_5:
        /*0024*/ 	.byte	0x04, 0x11
        /*0026*/ 	.short	(.L_7 - .L_6)
	.align		4
.L_6:
        /*0028*/ 	.word	index@($__internal_0_$__cuda_sm20_div_rn_f64_full)
        /*002c*/ 	.word	0x00000000


	//----- nvinfo : EIATTR_FRAME_SIZE
	.align		4
.L_7:
        /*0030*/ 	.byte	0x04, 0x11
        /*0032*/ 	.short	(.L_9 - .L_8)
	.align		4
.L_8:
        /*0034*/ 	.word	index@(_Z5pricePfS_S_S_S_S_S_)
        /*0038*/ 	.word	0x00000000


	//----- nvinfo : EIATTR_MIN_STACK_SIZE
	.align		4
.L_9:
        /*003c*/ 	.byte	0x04, 0x12
        /*003e*/ 	.short	(.L_11 - .L_10)
	.align		4
.L_10:
        /*0040*/ 	.word	index@(_Z5pricePfS_S_S_S_S_S_)
        /*0044*/ 	.word	0x00000000
.L_11:


//--------------------- .nv.compat                --------------------------
	.section	.nv.compat,"",@"SHT_CUDA_COMPAT_INFO"
	.align	4
        /*0000*/ 	.byte	0x02, 0x09, 0x00, 0x00, 0x02, 0x02, 0x01, 0x00, 0x02, 0x05, 0x05, 0x00, 0x03, 0x07, 0x01, 0x01
        /*0010*/ 	.byte	0x02, 0x03, 0x00, 0x00, 0x02, 0x06, 0x01, 0x00, 0x04, 0x0b, 0x08, 0x00, 0x01, 0x00, 0x00, 0x00
        /*0020*/ 	.byte	0x00, 0x00, 0x00, 0x00


//--------------------- .nv.info._Z5pricePfS_S_S_S_S_S_ --------------------------
	.section	.nv.info._Z5pricePfS_S_S_S_S_S_,"",@"SHT_CUDA_INFO"
	.sectionflags	@""
	.align	4


	//----- nvinfo : EIATTR_CUDA_API_VERSION
	.align		4
        /*0000*/ 	.byte	0x04, 0x37
        /*0002*/ 	.short	(.L_13 - .L_12)
.L_12:
        /*0004*/ 	.word	0x00000082


	//----- nvinfo : EIATTR_KPARAM_INFO
	.align		4
.L_13:
        /*0008*/ 	.byte	0x04, 0x17
        /*000a*/ 	.short	(.L_15 - .L_14)
.L_14:
        /*000c*/ 	.word	0x00000000
        /*0010*/ 	.short	0x0006
        /*0012*/ 	.short	0x0030
        /*0014*/ 	.byte	0x00, 0xf5, 0x21, 0x00


	//----- nvinfo : EIATTR_KPARAM_INFO
	.align		4
.L_15:
        /*0018*/ 	.byte	0x04, 0x17
        /*001a*/ 	.short	(.L_17 - .L_16)
.L_16:
        /*001c*/ 	.word	0x00000000
        /*0020*/ 	.short	0x0005
        /*0022*/ 	.short	0x0028
        /*0024*/ 	.byte	0x00, 0xf5, 0x21, 0x00


	//----- nvinfo : EIATTR_KPARAM_INFO
	.align		4
.L_17:
        /*0028*/ 	.byte	0x04, 0x17
        /*002a*/ 	.short	(.L_19 - .L_18)
.L_18:
        /*002c*/ 	.word	0x00000000
        /*0030*/ 	.short	0x0004
        /*0032*/ 	.short	0x0020
        /*0034*/ 	.byte	0x00, 0xf5, 0x21, 0x00


	//----- nvinfo : EIATTR_KPARAM_INFO
	.align		4
.L_19:
        /*0038*/ 	.byte	0x04, 0x17
        /*003a*/ 	.short	(.L_21 - .L_20)
.L_20:
        /*003c*/ 	.word	0x00000000
        /*0040*/ 	.short	0x0003
        /*0042*/ 	.short	0x0018
        /*0044*/ 	.byte	0x00, 0xf5, 0x21, 0x00


	//----- nvinfo : EIATTR_KPARAM_INFO
	.align		4
.L_21:
        /*0048*/ 	.byte	0x04, 0x17
        /*004a*/ 	.short	(.L_23 - .L_22)
.L_22:
        /*004c*/ 	.word	0x00000000
        /*0050*/ 	.short	0x0002
        /*0052*/ 	.short	0x0010
        /*0054*/ 	.byte	0x00, 0xf5, 0x21, 0x00


	//----- nvinfo : EIATTR_KPARAM_INFO
	.align		4
.L_23:
        /*0058*/ 	.byte	0x04, 0x17
        /*005a*/ 	.short	(.L_25 - .L_24)
.L_24:
        /*005c*/ 	.word	0x00000000
        /*0060*/ 	.short	0x0001
        /*0062*/ 	.short	0x0008
        /*0064*/ 	.byte	0x00, 0xf5, 0x21, 0x00


	//----- nvinfo : EIATTR_KPARAM_INFO
	.align		4
.L_25:
        /*0068*/ 	.byte	0x04, 0x17
        /*006a*/ 	.short	(.L_27 - .L_26)
.L_26:
        /*006c*/ 	.word	0x00000000
        /*0070*/ 	.short	0x0000
        /*0072*/ 	.short	0x0000
        /*0074*/ 	.byte	0x00, 0xf5, 0x21, 0x00


	//----- nvinfo : EIATTR_SPARSE_MMA_MASK
	.align		4
.L_27:
        /*0078*/ 	.byte	0x03, 0x50
        /*007a*/ 	.short	0x0000


	//----- nvinfo : EIATTR_MAXREG_COUNT
	.align		4
        /*007c*/ 	.byte	0x03, 0x1b
        /*007e*/ 	.short	0x00ff


	//----- nvinfo : EIATTR_MERCURY_ISA_VERSION
	.align		4
        /*0080*/ 	.byte	0x03, 0x5f
        /*0082*/ 	.short	0x0101


	//----- nvinfo : EIATTR_VRC_CTA_INIT_COUNT
	.align		4
        /*0084*/ 	.byte	0x02, 0x4a
	.zero		1
	.zero		1


	//----- nvinfo : EIATTR_EXIT_INSTR_OFFSETS
	.align		4
        /*0088*/ 	.byte	0x04, 0x1c
        /*008a*/ 	.short	(.L_29 - .L_28)


	//   ....[0]....
.L_28:
        /*008c*/ 	.word	0x00000ac0


	//----- nvinfo : EIATTR_CRS_STACK_SIZE
	.align		4
.L_29:
        /*0090*/ 	.byte	0x04, 0x1e
        /*0092*/ 	.short	(.L_31 - .L_30)
.L_30:
        /*0094*/ 	.word	0x00000000


	//----- nvinfo : EIATTR_CBANK_PARAM_SIZE
	.align		4
.L_31:
        /*0098*/ 	.byte	0x03, 0x19
        /*009a*/ 	.short	0x0038


	//----- nvinfo : EIATTR_PARAM_CBANK
	.align		4
        /*009c*/ 	.byte	0x04, 0x0a
        /*009e*/ 	.short	(.L_33 - .L_32)
	.align		4
.L_32:
        /*00a0*/ 	.word	index@(.nv.constant0._Z5pricePfS_S_S_S_S_S_)
        /*00a4*/ 	.short	0x0380
        /*00a6*/ 	.short	0x0038


	//----- nvinfo : EIATTR_SW_WAR
	.align		4
.L_33:
        /*00a8*/ 	.byte	0x04, 0x36
        /*00aa*/ 	.short	(.L_35 - .L_34)
.L_34:
        /*00ac*/ 	.word	0x00000008
.L_35:


//--------------------- .nv.callgraph             --------------------------
	.section	.nv.callgraph,"",@"SHT_CUDA_CALLGRAPH"
	.align	4
	.sectionentsize	8
	.align		4
        /*0000*/ 	.word	0x00000000
	.align		4
        /*0004*/ 	.word	0xffffffff
	.align		4
        /*0008*/ 	.word	0x00000000
	.align		4
        /*000c*/ 	.word	0xfffffffe
	.align		4
        /*0010*/ 	.word	0x00000000
	.align		4
        /*0014*/ 	.word	0xfffffffd
	.align		4
        /*0018*/ 	.word	0x00000000
	.align		4
        /*001c*/ 	.word	0xfffffffc


//--------------------- .text._Z5pricePfS_S_S_S_S_S_ --------------------------
	.section	.text._Z5pricePfS_S_S_S_S_S_,"ax",@progbits
	.align	128
        .global         _Z5pricePfS_S_S_S_S_S_
        .type           _Z5pricePfS_S_S_S_S_S_,@function
        .size           _Z5pricePfS_S_S_S_S_S_,(.L_x_27 - _Z5pricePfS_S_S_S_S_S_)
        .other          _Z5pricePfS_S_S_S_S_S_,@"STO_CUDA_ENTRY STV_DEFAULT"
_Z5pricePfS_S_S_S_S_S_:
.text._Z5pricePfS_S_S_S_S_S_:
[----:B------:R-:W-:Y:S01]  /*0000*/  LDC R1, c[0x0][0x37c] ;  /* 0x0000df00ff017b82 */ /* 0x000fe20000000800 */
[----:B------:R-:W0:Y:S07]  /*0010*/  S2R R5, SR_TID.X ;  /* 0x0000000000057919 */ /* 0x000e2e0000002100 */
[----:B------:R-:W0:Y:S01]  /*0020*/  LDC.64 R10, c[0x0][0x390] ;  /* 0x0000e400ff0a7b82 */ /* 0x000e220000000a00 */
[----:B------:R-:W1:Y:S07]  /*0030*/  LDCU.64 UR4, c[0x0][0x358] ;  /* 0x00006b00ff0477ac */ /* 0x000e6e0008000a00 */
[----:B------:R-:W2:Y:S08]  /*0040*/  LDC.64 R6, c[0x0][0x398] ;  /* 0x0000e600ff067b82 */ /* 0x000eb00000000a00 */
[----:B------:R-:W3:Y:S08]  /*0050*/  LDC.64 R14, c[0x0][0x3a0] ;  /* 0x0000e800ff0e7b82 */ /* 0x000ef00000000a00 */
[----:B------:R-:W4:Y:S01]  /*0060*/  LDC.64 R2, c[0x0][0x380] ;  /* 0x0000e000ff027b82 */ /* 0x000f220000000a00 */
[----:B0-----:R-:W-:-:S07]  /*0070*/  IMAD.WIDE.U32 R10, R5, 0x4, R10 ;  /* 0x00000004050a7825 */ /* 0x001fce00078e000a */
[----:B------:R-:W0:Y:S01]  /*0080*/  LDC.64 R8, c[0x0][0x388] ;  /* 0x0000e200ff087b82 */ /* 0x000e220000000a00 */
[----:B-1----:R-:W4:Y:S01]  /*0090*/  LDG.E R4, desc[UR4][R10.64] ;  /* 0x000000040a047981 */ /* 0x002f22000c1e1900 */
[----:B--2---:R-:W-:-:S04]  /*00a0*/  IMAD.WIDE.U32 R6, R5, 0x4, R6 ;  /* 0x0000000405067825 */ /* 0x004fc800078e0006 */
[C---:B---3--:R-:W-:Y:S02]  /*00b0*/  IMAD.WIDE.U32 R14, R5.reuse, 0x4, R14 ;  /* 0x00000004050e7825 */ /* 0x048fe400078e000e */
[----:B------:R1:W5:Y:S04]  /*00c0*/  LDG.E R7, desc[UR4][R6.64] ;  /* 0x0000000406077981 */ /* 0x000368000c1e1900 */
[----:B------:R1:W5:Y:S01]  /*00d0*/  LDG.E R14, desc[UR4][R14.64] ;  /* 0x000000040e0e7981 */ /* 0x000362000c1e1900 */
[----:B----4-:R-:W-:-:S04]  /*00e0*/  IMAD.WIDE.U32 R2, R5, 0x4, R2 ;  /* 0x0000000405027825 */ /* 0x010fc800078e0002 */
[----:B0-----:R-:W-:Y:S02]  /*00f0*/  IMAD.WIDE.U32 R8, R5, 0x4, R8 ;  /* 0x0000000405087825 */ /* 0x001fe400078e0008 */
[----:B------:R1:W5:Y:S04]  /*0100*/  LDG.E R5, desc[UR4][R2.64] ;  /* 0x0000000402057981 */ /* 0x000368000c1e1900 */
[----:B------:R1:W5:Y:S01]  /*0110*/  LDG.E R0, desc[UR4][R8.64] ;  /* 0x0000000408007981 */ /* 0x000362000c1e1900 */
[----:B------:R-:W-:Y:S01]  /*0120*/  BSSY.RECONVERGENT B0, `(.L_x_0) ;  /* 0x000000d000007945 */ /* 0x000fe20003800200 */
[----:B------:R-:W-:Y:S01]  /*0130*/  VIADD R12, R4, 0xf3000000 ;  /* 0xf3000000040c7836 */ /* 0x000fe20000000000 */
[----:B------:R1:W0:Y:S04]  /*0140*/  MUFU.RSQ R13, R4 ;  /* 0x00000004000d7308 */ /* 0x0002280000001400 */
[----:B------:R-:W-:-:S13]  /*0150*/  ISETP.GT.U32.AND P0, PT, R12, 0x727fffff, PT ;  /* 0x727fffff0c00780c */ /* 0x000fda0003f04070 */
[----:B01----:R-:W-:Y:S05]  /*0160*/  @!P0 BRA `(.L_x_1) ;  /* 0x0000000000108947 */ /* 0x003fea0003800000 */
[----:B------:R-:W-:-:S07]  /*0170*/  MOV R11, 0x190 ;  /* 0x00000190000b7802 */ /* 0x000fce0000000f00 */
[----:B-----5:R-:W-:Y:S05]  /*0180*/  CALL.REL.NOINC `($__internal_1_$__cuda_sm20_sqrt_rn_f32_slowpath) ;  /* 0x0000000c00c87944 */ /* 0x020fea0003c00000 */
[----:B------:R-:W-:Y:S01]  /*0190*/  IMAD.MOV.U32 R3, RZ, RZ, R6 ;  /* 0x000000ffff037224 */ /* 0x000fe200078e0006 */
[----:B------:R-:W-:Y:S06]  /*01a0*/  BRA `(.L_x_2) ;  /* 0x0000000000107947 */ /* 0x000fec0003800000 */
.L_x_1:
[----:B------:R-:W-:Y:S01]  /*01b0*/  FMUL.FTZ R3, R4, R13 ;  /* 0x0000000d04037220 */ /* 0x000fe20000410000 */
[----:B------:R-:W-:-:S03]  /*01c0*/  FMUL.FTZ R13, R13, 0.5 ;  /* 0x3f0000000d0d7820 */ /* 0x000fc60000410000 */
[----:B------:R-:W-:-:S04]  /*01d0*/  FFMA R2, -R3, R3, R4 ;  /* 0x0000000303027223 */ /* 0x000fc80000000104 */
[----:B------:R-:W-:-:S07]  /*01e0*/  FFMA R3, R2, R13, R3 ;  /* 0x0000000d02037223 */ /* 0x000fce0000000003 */
.L_x_2:
[----:B------:R-:W-:Y:S05]  /*01f0*/  BSYNC.RECONVERGENT B0 ;  /* 0x0000000000007941 */ /* 0x000fea0003800200 */
.L_x_0:
[----:B-----5:R-:W0:Y:S01]  /*0200*/  MUFU.RCP R2, R5 ;  /* 0x0000000500027308 */ /* 0x020e220000001000 */
[----:B------:R-:W-:Y:S01]  /*0210*/  BSSY.RECONVERGENT B0, `(.L_x_3) ;  /* 0x000000c000007945 */ /* 0x000fe20003800200 */
[----:B------:R-:W-:-:S06]  /*0220*/  FMUL R6, R14, R3 ;  /* 0x000000030e067220 */ /* 0x000fcc0000400000 */
[----:B------:R-:W1:Y:S01]  /*0230*/  FCHK P0, R0, R5 ;  /* 0x0000000500007302 */ /* 0x000e620000000000 */
[----:B0-----:R-:W-:-:S04]  /*0240*/  FFMA R9, -R5, R2, 1 ;  /* 0x3f80000005097423 */ /* 0x001fc80000000102 */
[----:B------:R-:W-:-:S04]  /*0250*/  FFMA R9, R2, R9, R2 ;  /* 0x0000000902097223 */ /* 0x000fc80000000002 */
[----:B------:R-:W-:-:S04]  /*0260*/  FFMA R2, R0, R9, RZ ;  /* 0x0000000900027223 */ /* 0x000fc800000000ff */
[----:B------:R-:W-:-:S04]  /*0270*/  FFMA R8, -R5, R2, R0 ;  /* 0x0000000205087223 */ /* 0x000fc80000000100 */
[----:B------:R-:W-:Y:S01]  /*0280*/  FFMA R12, R9, R8, R2 ;  /* 0x00000008090c7223 */ /* 0x000fe20000000002 */
[----:B-1----:R-:W-:Y:S06]  /*0290*/  @!P0 BRA `(.L_x_4) ;  /* 0x00000000000c8947 */ /* 0x002fec0003800000 */
[----:B------:R-:W-:-:S07]  /*02a0*/  MOV R8, 0x2c0 ;  /* 0x000002c000087802 */ /* 0x000fce0000000f00 */
[----:B------:R-:W-:Y:S05]  /*02b0*/  CALL.REL.NOINC `($__internal_2_$__cuda_sm3x_div_rn_noftz_f32_slowpath) ;  /* 0x0000000c00dc7944 */ /* 0x000fea0003c00000 */
[----:B------:R-:W-:-:S07]  /*02c0*/  IMAD.MOV.U32 R12, RZ, RZ, R2 ;  /* 0x000000ffff0c7224 */ /* 0x000fce00078e0002 */
.L_x_4:
[----:B------:R-:W-:Y:S05]  /*02d0*/  BSYNC.RECONVERGENT B0 ;  /* 0x0000000000007941 */ /* 0x000fea0003800200 */
.L_x_3:
[C---:B------:R-:W-:Y:S01]  /*02e0*/  FSETP.GEU.AND P0, PT, R12.reuse, 1.175494350822287508e-38, PT ;  /* 0x008000000c00780b */ /* 0x040fe20003f0e000 */
[----:B------:R-:W-:Y:S01]  /*02f0*/  IMAD.MOV.U32 R9, RZ, RZ, 0x3e055027 ;  /* 0x3e055027ff097424 */ /* 0x000fe200078e00ff */
[----:B------:R-:W0:Y:S01]  /*0300*/  F2F.F64.F32 R24, R6 ;  /* 0x0000000600187310 */ /* 0x000e220000201800 */
[----:B------:R-:W-:Y:S01]  /*0310*/  IMAD.MOV.U32 R10, RZ, RZ, 0x1 ;  /* 0x00000001ff0a7424 */ /* 0x000fe200078e00ff */
[----:B------:R-:W-:Y:S09]  /*0320*/  BSSY.RECONVERGENT B0, `(.L_x_5) ;  /* 0x000002f000007945 */ /* 0x000ff20003800200 */
[----:B------:R-:W-:-:S04]  /*0330*/  @!P0 FMUL R12, R12, 8388608 ;  /* 0x4b0000000c0c8820 */ /* 0x000fc80000400000 */
[----:B------:R-:W-:Y:S01]  /*0340*/  VIADD R2, R12, 0xc0d55555 ;  /* 0xc0d555550c027836 */ /* 0x000fe20000000000 */
[----:B0-----:R-:W0:Y:S04]  /*0350*/  MUFU.RCP64H R11, R25 ;  /* 0x00000019000b7308 */ /* 0x001e280000001800 */
[----:B------:R-:W-:Y:S02]  /*0360*/  LOP3.LUT R3, R2, 0xff800000, RZ, 0xc0, !PT ;  /* 0xff80000002037812 */ /* 0x000fe400078ec0ff */
[----:B------:R-:W-:Y:S02]  /*0370*/  FSEL R2, RZ, -23, P0 ;  /* 0xc1b80000ff027808 */ /* 0x000fe40000000000 */
[-C--:B------:R-:W-:Y:S02]  /*0380*/  IADD3 R8, PT, PT, R12, -R3.reuse, RZ ;  /* 0x800000030c087210 */ /* 0x080fe40007ffe0ff */
[----:B------:R-:W-:-:S02]  /*0390*/  I2FP.F32.S32 R3, R3 ;  /* 0x0000000300037245 */ /* 0x000fc40000201400 */
[----:B------:R-:W-:Y:S01]  /*03a0*/  ISETP.GT.U32.AND P0, PT, R12, 0x7f7fffff, PT ;  /* 0x7f7fffff0c00780c */ /* 0x000fe20003f04070 */
[----:B------:R-:W-:-:S04]  /*03b0*/  FADD R8, R8, -1 ;  /* 0xbf80000008087421 */ /* 0x000fc80000000000 */
[----:B------:R-:W-:Y:S01]  /*03c0*/  FFMA R9, R8, -R9, 0.14084610342979431152 ;  /* 0x3e1039f608097423 */ /* 0x000fe20000000809 */
[----:B0-----:R-:W-:-:S03]  /*03d0*/  DFMA R16, -R24, R10, 1 ;  /* 0x3ff000001810742b */ /* 0x001fc6000000010a */
[----:B------:R-:W-:-:S04]  /*03e0*/  FFMA R9, R8, R9, -0.12148627638816833496 ;  /* 0xbdf8cdcc08097423 */ /* 0x000fc80000000009 */
[----:B------:R-:W-:Y:S01]  /*03f0*/  FFMA R9, R8, R9, 0.13980610668659210205 ;  /* 0x3e0f295508097423 */ /* 0x000fe20000000009 */
[----:B------:R-:W-:-:S03]  /*0400*/  DFMA R16, R16, R16, R16 ;  /* 0x000000101010722b */ /* 0x000fc60000000010 */
[----:B------:R-:W-:-:S04]  /*0410*/  FFMA R9, R8, R9, -0.16684235632419586182 ;  /* 0xbe2ad8b908097423 */ /* 0x000fc80000000009 */
[----:B------:R-:W-:-:S04]  /*0420*/  FFMA R9, R8, R9, 0.20012299716472625732 ;  /* 0x3e4ced0b08097423 */ /* 0x000fc80000000009 */
[----:B------:R-:W-:-:S04]  /*0430*/  FFMA R9, R8, R9, -0.24999669194221496582 ;  /* 0xbe7fff2208097423 */ /* 0x000fc80000000009 */
[----:B------:R-:W-:-:S04]  /*0440*/  FFMA R9, R8, R9, 0.33333182334899902344 ;  /* 0x3eaaaa7808097423 */ /* 0x000fc80000000009 */
[C---:B------:R-:W-:Y:S01]  /*0450*/  FFMA R13, R8.reuse, R9, -0.5 ;  /* 0xbf000000080d7423 */ /* 0x040fe20000000009 */
[----:B------:R-:W-:Y:S02]  /*0460*/  FFMA R9, R3, 1.1920928955078125e-07, R2 ;  /* 0x3400000003097823 */ /* 0x000fe40000000002 */
[----:B------:R0:W1:Y:S01]  /*0470*/  F2F.F64.F32 R2, R14 ;  /* 0x0000000e00027310 */ /* 0x0000620000201800 */
[----:B------:R-:W-:-:S04]  /*0480*/  FMUL R13, R8, R13 ;  /* 0x0000000d080d7220 */ /* 0x000fc80000400000 */
[----:B------:R-:W-:Y:S01]  /*0490*/  FFMA R8, R8, R13, R8 ;  /* 0x0000000d08087223 */ /* 0x000fe20000000008 */
[----:B------:R-:W-:-:S03]  /*04a0*/  IMAD.MOV.U32 R13, RZ, RZ, 0x7f800000 ;  /* 0x7f800000ff0d7424 */ /* 0x000fc600078e00ff */
[----:B------:R-:W-:Y:S01]  /*04b0*/  FFMA R15, R9, 0.69314718246459960938, R8 ;  /* 0x3f317218090f7823 */ /* 0x000fe20000000008 */
[C---:B------:R-:W-:Y:S01]  /*04c0*/  @P0 FFMA R15, R12.reuse, R13, +INF ;  /* 0x7f8000000c0f0423 */ /* 0x040fe2000000000d */
[----:B------:R-:W2:Y:S01]  /*04d0*/  F2F.F64.F32 R8, R7 ;  /* 0x0000000700087310 */ /* 0x000ea20000201800 */
[----:B------:R-:W-:-:S04]  /*04e0*/  FSETP.NEU.AND P0, PT, R12, RZ, PT ;  /* 0x000000ff0c00720b */ /* 0x000fc80003f0d000 */
[----:B------:R-:W-:Y:S01]  /*04f0*/  FSEL R20, R15, -INF , P0 ;  /* 0xff8000000f147808 */ /* 0x000fe20000000000 */
[----:B0-----:R-:W-:Y:S02]  /*0500*/  DFMA R14, R10, R16, R10 ;  /* 0x000000100a0e722b */ /* 0x001fe4000000000a */
[----:B-1----:R-:W-:Y:S01]  /*0510*/  DMUL R16, R2, 0.5 ;  /* 0x3fe0000002107828 */ /* 0x002fe20000000000 */
[----:B------:R-:W-:Y:S05]  /*0520*/  F2F.F64.F32 R12, R4 ;  /* 0x00000004000c7310 */ /* 0x000fea0000201800 */
[----:B------:R-:W-:Y:S02]  /*0530*/  DFMA R18, -R24, R14, 1 ;  /* 0x3ff000001812742b */ /* 0x000fe4000000010e */
[----:B--2---:R-:W-:Y:S01]  /*0540*/  DFMA R8, R2, R16, R8 ;  /* 0x000000100208722b */ /* 0x004fe20000000008 */
[----:B------:R-:W0:Y:S05]  /*0550*/  F2F.F64.F32 R10, R20 ;  /* 0x00000014000a7310 */ /* 0x000e2a0000201800 */
[----:B------:R-:W-:-:S02]  /*0560*/  DFMA R18, R14, R18, R14 ;  /* 0x000000120e12722b */ /* 0x000fc4000000000e */
[----:B0-----:R-:W-:-:S08]  /*0570*/  DFMA R10, R8, R12, R10 ;  /* 0x0000000c080a722b */ /* 0x001fd0000000000a */
[----:B------:R-:W-:Y:S02]  /*0580*/  DMUL R2, R10, R18 ;  /* 0x000000120a027228 */ /* 0x000fe40000000000 */
[----:B------:R-:W-:-:S06]  /*0590*/  FSETP.GEU.AND P1, PT, |R11|, 6.5827683646048100446e-37, PT ;  /* 0x036000000b00780b */ /* 0x000fcc0003f2e200 */
[----:B------:R-:W-:-:S08]  /*05a0*/  DFMA R8, -R24, R2, R10 ;  /* 0x000000021808722b */ /* 0x000fd0000000010a */
[----:B------:R-:W-:-:S10]  /*05b0*/  DFMA R2, R18, R8, R2 ;  /* 0x000000081202722b */ /* 0x000fd40000000002 */
[----:B------:R-:W-:-:S05]  /*05c0*/  FFMA R8, RZ, R25, R3 ;  /* 0x00000019ff087223 */ /* 0x000fca0000000003 */
[----:B------:R-:W-:-:S13]  /*05d0*/  FSETP.GT.AND P0, PT, |R8|, 1.469367938527859385e-39, PT ;  /* 0x001000000800780b */ /* 0x000fda0003f04200 */
[----:B------:R-:W-:Y:S05]  /*05e0*/  @P0 BRA P1, `(.L_x_6) ;  /* 0x0000000000080947 */ /* 0x000fea0000800000 */
[----:B------:R-:W-:-:S07]  /*05f0*/  MOV R22, 0x610 ;  /* 0x0000061000167802 */ /* 0x000fce0000000f00 */
[----:B------:R-:W-:Y:S05]  /*0600*/  CALL.REL.NOINC `($__internal_0_$__cuda_sm20_div_rn_f64_full) ;  /* 0x0000000400307944 */ /* 0x000fea0003c00000 */
.L_x_6:
[----:B------:R-:W-:Y:S05]  /*0610*/  BSYNC.RECONVERGENT B0 ;  /* 0x0000000000007941 */ /* 0x000fea0003800200 */
.L_x_5:
[----:B------:R-:W0:Y:S01]  /*0620*/  F2F.F32.F64 R3, R2 ;  /* 0x0000000200037310 */ /* 0x000e220000301000 */
[----:B------:R-:W-:Y:S01]  /*0630*/  MOV R10, 0x38eb4c3a ;  /* 0x38eb4c3a000a7802 */ /* 0x000fe20000000f00 */
[----:B------:R-:W-:Y:S02]  /*0640*/  IMAD.MOV.U32 R13, RZ, RZ, 0x3aae005b ;  /* 0x3aae005bff0d7424 */ /* 0x000fe400078e00ff */
[----:B------:R-:W-:Y:S01]  /*0650*/  FMUL R4, R4, -R7 ;  /* 0x8000000704047220 */ /* 0x000fe20000400000 */
[----:B------:R-:W-:Y:S02]  /*0660*/  IMAD.MOV.U32 R14, RZ, RZ, 0x3c09919f ;  /* 0x3c09919fff0e7424 */ /* 0x000fe400078e00ff */
[----:B------:R-:W-:Y:S02]  /*0670*/  HFMA2 R7, -RZ, RZ, 0.96630859375, -0.0022525787353515625 ;  /* 0x3bbb989dff077431 */ /* 0x000fe400000001ff */
[----:B------:R-:W-:Y:S02]  /*0680*/  IMAD.MOV.U32 R16, RZ, RZ, 0x3d24d99a ;  /* 0x3d24d99aff107424 */ /* 0x000fe400078e00ff */
[----:B------:R-:W-:-:S02]  /*0690*/  IMAD.MOV.U32 R17, RZ, RZ, 0x3e235519 ;  /* 0x3e235519ff117424 */ /* 0x000fc400078e00ff */
[----:B------:R-:W-:Y:S02]  /*06a0*/  IMAD.MOV.U32 R15, RZ, RZ, 0x437c0000 ;  /* 0x437c0000ff0f7424 */ /* 0x000fe400078e00ff */
[----:B------:R-:W-:Y:S02]  /*06b0*/  IMAD.MOV.U32 R18, RZ, RZ, 0x3f69b4f9 ;  /* 0x3f69b4f9ff127424 */ /* 0x000fe400078e00ff */
[----:B0-----:R-:W-:Y:S01]  /*06c0*/  FADD R6, -R6, R3 ;  /* 0x0000000306067221 */ /* 0x001fe20000000100 */
[C---:B------:R-:W-:Y:S01]  /*06d0*/  FSETP.GE.AND P0, PT, |R3|.reuse, 1.0029599666595458984, PT ;  /* 0x3f8060fe0300780b */ /* 0x040fe20003f06200 */
[----:B------:R-:W-:Y:S02]  /*06e0*/  FMUL R8, R3, R3 ;  /* 0x0000000303087220 */ /* 0x000fe40000400000 */
[C---:B------:R-:W-:Y:S01]  /*06f0*/  FMUL R9, R6.reuse, R6 ;  /* 0x0000000606097220 */ /* 0x040fe20000400000 */
[----:B------:R-:W-:Y:S02]  /*0700*/  FSETP.GE.AND P1, PT, |R6|, 1.0029599666595458984, PT ;  /* 0x3f8060fe0600780b */ /* 0x000fe40003f26200 */
[----:B------:R-:W-:-:S02]  /*0710*/  FSEL R11, R10, 8.4834944573231041431e-05, P0 ;  /* 0x38b1e96a0a0b7808 */ /* 0x000fc40000000000 */
[----:B------:R-:W-:Y:S02]  /*0720*/  FSEL R2, R10, 8.4834944573231041431e-05, P1 ;  /* 0x38b1e96a0a027808 */ /* 0x000fe40000800000 */
[----:B------:R-:W-:Y:S02]  /*0730*/  FSEL R9, |R6|, R9, P1 ;  /* 0x0000000906097208 */ /* 0x000fe40000800200 */
[----:B------:R-:W-:Y:S02]  /*0740*/  FSEL R10, -R13, -0.00082130916416645050049, P1 ;  /* 0xba574d200d0a7808 */ /* 0x000fe40000800100 */
[----:B------:R-:W-:Y:S02]  /*0750*/  FSEL R12, R14, 0.0052134888246655464172, P1 ;  /* 0x3baad5ea0e0c7808 */ /* 0x000fe40000800000 */
[----:B------:R-:W-:Y:S01]  /*0760*/  FSEL R8, |R3|, R8, P0 ;  /* 0x0000000803087208 */ /* 0x000fe20000000200 */
[----:B------:R-:W-:Y:S01]  /*0770*/  FFMA R2, R9, R2, R10 ;  /* 0x0000000209027223 */ /* 0x000fe2000000000a */
[----:B------:R-:W-:-:S02]  /*0780*/  FSEL R13, -R13, -0.00082130916416645050049, P0 ;  /* 0xba574d200d0d7808 */ /* 0x000fc40000000100 */
[----:B------:R-:W-:Y:S01]  /*0790*/  FSEL R10, -R16, -0.026868773624300956726, P1 ;  /* 0xbcdc1be7100a7808 */ /* 0x000fe20000800100 */
[----:B------:R-:W-:Y:S01]  /*07a0*/  FFMA R12, R9, R2, R12 ;  /* 0x00000002090c7223 */ /* 0x000fe2000000000c */
[----:B------:R-:W-:Y:S01]  /*07b0*/  FFMA.SAT R2, R4, R7, 0.5 ;  /* 0x3f00000004027423 */ /* 0x000fe20000002007 */
[----:B------:R-:W-:Y:S01]  /*07c0*/  FFMA R11, R8, R11, R13 ;  /* 0x0000000b080b7223 */ /* 0x000fe2000000000d */
[----:B------:R-:W-:Y:S01]  /*07d0*/  FSEL R13, R17, 0.11284004896879196167, P1 ;  /* 0x3de718af110d7808 */ /* 0x000fe20000800000 */
[C---:B------:R-:W-:Y:S01]  /*07e0*/  FFMA R10, R9.reuse, R12, R10 ;  /* 0x0000000c090a7223 */ /* 0x040fe2000000000a */
[----:B------:R-:W-:Y:S01]  /*07f0*/  FSEL R7, R14, 0.0052134888246655464172, P0 ;  /* 0x3baad5ea0e077808 */ /* 0x000fe20000000000 */
[----:B------:R-:W-:Y:S01]  /*0800*/  FFMA.RM R2, R2, R15, 12582913 ;  /* 0x4b40000102027423 */ /* 0x000fe2000000400f */
[----:B------:R-:W-:Y:S01]  /*0810*/  FSEL R12, R18, -0.37612664699554443359, P1 ;  /* 0xbec093ac120c7808 */ /* 0x000fe20000800000 */
[----:B------:R-:W-:Y:S01]  /*0820*/  FFMA R10, R9, R10, R13 ;  /* 0x0000000a090a7223 */ /* 0x000fe2000000000d */
[----:B------:R-:W-:Y:S01]  /*0830*/  FSEL R13, -R16, -0.026868773624300956726, P0 ;  /* 0xbcdc1be7100d7808 */ /* 0x000fe20000000100 */
[----:B------:R-:W-:Y:S01]  /*0840*/  FFMA R11, R8, R11, R7 ;  /* 0x0000000b080b7223 */ /* 0x000fe20000000007 */
[----:B------:R-:W-:Y:S01]  /*0850*/  MOV R16, 0x3f210a14 ;  /* 0x3f210a1400107802 */ /* 0x000fe20000000f00 */
[----:B------:R-:W-:Y:S01]  /*0860*/  FADD R7, R2, -12583039 ;  /* 0xcb40007f02077421 */ /* 0x000fe20000000000 */
[----:B------:R-:W-:Y:S01]  /*0870*/  FSEL R15, R17, 0.11284004896879196167, P0 ;  /* 0x3de718af110f7808 */ /* 0x000fe20000000000 */
[----:B------:R-:W-:Y:S01]  /*0880*/  FFMA R11, R8, R11, R13 ;  /* 0x0000000b080b7223 */ /* 0x000fe2000000000d */
[----:B------:R-:W-:Y:S01]  /*0890*/  FSEL R14, R16, 0.12837915122509002686, P1 ;  /* 0x3e0375d3100e7808 */ /* 0x000fe20000800000 */
[C---:B------:R-:W-:Y:S01]  /*08a0*/  FFMA R10, R9.reuse, R10, R12 ;  /* 0x0000000a090a7223 */ /* 0x040fe2000000000c */
[----:B------:R-:W-:Y:S01]  /*08b0*/  FFMA R7, R4, 1.4426950216293334961, -R7 ;  /* 0x3fb8aa3b04077823 */ /* 0x000fe20000000807 */
[----:B------:R-:W-:Y:S01]  /*08c0*/  FSEL R13, R18, -0.37612664699554443359, P0 ;  /* 0xbec093ac120d7808 */ /* 0x000fe20000000000 */
[----:B------:R-:W-:Y:S01]  /*08d0*/  FFMA R11, R8, R11, R15 ;  /* 0x0000000b080b7223 */ /* 0x000fe2000000000f */
[C---:B------:R-:W-:Y:S01]  /*08e0*/  FFMA R10, R9.reuse, R10, R14 ;  /* 0x0000000a090a7223 */ /* 0x040fe2000000000e */
[----:B------:R-:W-:Y:S01]  /*08f0*/  FSEL R9, -R9, R6, P1 ;  /* 0x0000000609097208 */ /* 0x000fe20000800100 */
[----:B------:R-:W-:Y:S01]  /*0900*/  FFMA R7, R4, 1.925963033500011079e-08, R7 ;  /* 0x32a5706004077823 */ /* 0x000fe20000000007 */
[----:B------:R-:W-:Y:S01]  /*0910*/  FSEL R4, R16, 0.12837915122509002686, P0 ;  /* 0x3e0375d310047808 */ /* 0x000fe20000000000 */
[----:B------:R-:W-:Y:S01]  /*0920*/  FFMA R11, R8, R11, R13 ;  /* 0x0000000b080b7223 */ /* 0x000fe2000000000d */
[----:B------:R-:W0:Y:S01]  /*0930*/  S2R R17, SR_TID.X ;  /* 0x0000000000117919 */ /* 0x000e220000002100 */
[----:B------:R-:W-:Y:S01]  /*0940*/  FFMA R12, R10, R9, R9 ;  /* 0x000000090a0c7223 */ /* 0x000fe20000000009 */
[C---:B------:R-:W-:Y:S01]  /*0950*/  FSEL R9, -R8.reuse, R3, P0 ;  /* 0x0000000308097208 */ /* 0x040fe20000000100 */
[----:B------:R-:W-:Y:S01]  /*0960*/  FFMA R4, R8, R11, R4 ;  /* 0x0000000b08047223 */ /* 0x000fe20000000004 */
[----:B------:R-:W1:Y:S01]  /*0970*/  MUFU.EX2 R7, R7 ;  /* 0x0000000700077308 */ /* 0x000e620000000800 */
[----:B------:R-:W0:Y:S01]  /*0980*/  LDC.64 R10, c[0x0][0x3a8] ;  /* 0x0000ea00ff0a7b82 */ /* 0x000e220000000a00 */
[----:B------:R-:W-:-:S02]  /*0990*/  IMAD.SHL.U32 R2, R2, 0x800000, RZ ;  /* 0x0080000002027824 */ /* 0x000fc400078e00ff */
[----:B------:R-:W-:-:S04]  /*09a0*/  FFMA R13, R4, R9, R9 ;  /* 0x00000009040d7223 */ /* 0x000fc80000000009 */
[----:B------:R-:W2:Y:S01]  /*09b0*/  @P1 MUFU.EX2 R14, R12 ;  /* 0x0000000c000e1308 */ /* 0x000ea20000000800 */
[----:B------:R-:W3:Y:S07]  /*09c0*/  LDC.64 R8, c[0x0][0x3b0] ;  /* 0x0000ec00ff087b82 */ /* 0x000eee0000000a00 */
[----:B------:R-:W4:Y:S01]  /*09d0*/  @P0 MUFU.EX2 R4, R13 ;  /* 0x0000000d00040308 */ /* 0x000f220000000800 */
[----:B-1----:R-:W-:-:S04]  /*09e0*/  FMUL R2, R2, R7 ;  /* 0x0000000702027220 */ /* 0x002fc80000400000 */
[----:B------:R-:W-:Y:S01]  /*09f0*/  FMUL R5, R5, R2 ;  /* 0x0000000205057220 */ /* 0x000fe20000400000 */
[----:B--2---:R-:W-:-:S03]  /*0a00*/  @P1 FADD R15, -R14, 1 ;  /* 0x3f8000000e0f1421 */ /* 0x004fc60000000100 */
[----:B------:R-:W-:Y:S01]  /*0a10*/  FADD R2, -R0, R5 ;  /* 0x0000000500027221 */ /* 0x000fe20000000100 */
[----:B0-----:R-:W-:Y:S01]  /*0a20*/  IMAD.WIDE.U32 R10, R17, 0x4, R10 ;  /* 0x00000004110a7825 */ /* 0x001fe200078e000a */
[----:B------:R-:W-:-:S03]  /*0a30*/  @P1 LOP3.LUT R12, R15, 0x80000000, R6, 0xb8, !PT ;  /* 0x800000000f0c1812 */ /* 0x000fc600078eb806 */
[----:B----4-:R-:W-:Y:S01]  /*0a40*/  @P0 FADD R4, -R4, 1 ;  /* 0x3f80000004040421 */ /* 0x010fe20000000100 */
[----:B---3--:R-:W-:-:S04]  /*0a50*/  IMAD.WIDE.U32 R8, R17, 0x4, R8 ;  /* 0x0000000411087825 */ /* 0x008fc800078e0008 */
[----:B------:R-:W-:Y:S01]  /*0a60*/  @P0 LOP3.LUT R13, R4, 0x80000000, R3, 0xb8, !PT ;  /* 0x80000000040d0812 */ /* 0x000fe200078eb803 */
[----:B------:R-:W-:-:S04]  /*0a70*/  FMUL R3, R5, R12 ;  /* 0x0000000c05037220 */ /* 0x000fc80000400000 */
[----:B------:R-:W-:-:S04]  /*0a80*/  FFMA R3, R0, R13, -R3 ;  /* 0x0000000d00037223 */ /* 0x000fc80000000803 */
[----:B------:R-:W-:Y:S01]  /*0a90*/  FADD R5, R3, R2 ;  /* 0x0000000203057221 */ /* 0x000fe20000000000 */
[----:B------:R-:W-:Y:S04]  /*0aa0*/  STG.E desc[UR4][R10.64], R3 ;  /* 0x000000030a007986 */ /* 0x000fe8000c101904 */
[----:B------:R-:W-:Y:S01]  /*0ab0*/  STG.E desc[UR4][R8.64], R5 ;  /* 0x0000000508007986 */ /* 0x000fe2000c101904 */
[----:B------:R-:W-:Y:S05]  /*0ac0*/  EXIT ;  /* 0x000000000000794d */ /* 0x000fea0003800000 */
        .weak           $__internal_0_$__cuda_sm20_div_rn_f64_full
        .type           $__internal_0_$__cuda_sm20_div_rn_f64_full,@function
        .size           $__internal_0_$__cuda_sm20_div_rn_f64_full,($__internal_1_$__cuda_sm20_sqrt_rn_f32_slowpath - $__internal_0_$__cuda_sm20_div_rn_f64_full)
$__internal_0_$__cuda_sm20_div_rn_f64_full:
[C---:B------:R-:W-:Y:S01]  /*0ad0*/  FSETP.GEU.AND P0, PT, |R25|.reuse, 1.469367938527859385e-39, PT ;  /* 0x001000001900780b */ /* 0x040fe20003f0e200 */
[----:B------:R-:W-:Y:S01]  /*0ae0*/  IMAD.MOV.U32 R8, RZ, RZ, R24 ;  /* 0x000000ffff087224 */ /* 0x000fe200078e0018 */
[----:B------:R-:W-:Y:S01]  /*0af0*/  LOP3.LUT R2, R25, 0x800fffff, RZ, 0xc0, !PT ;  /* 0x800fffff19027812 */ /* 0x000fe200078ec0ff */
[----:B------:R-:W-:Y:S01]  /*0b00*/  IMAD.MOV.U32 R9, RZ, RZ, R25 ;  /* 0x000000ffff097224 */ /* 0x000fe200078e0019 */
[C---:B------:R-:W-:Y:S01]  /*0b10*/  FSETP.GEU.AND P2, PT, |R11|.reuse, 1.469367938527859385e-39, PT ;  /* 0x001000000b00780b */ /* 0x040fe20003f4e200 */
[----:B------:R-:W-:Y:S01]  /*0b20*/  IMAD.MOV.U32 R14, RZ, RZ, 0x1 ;  /* 0x00000001ff0e7424 */ /* 0x000fe200078e00ff */
[----:B------:R-:W-:Y:S01]  /*0b30*/  LOP3.LUT R3, R2, 0x3ff00000, RZ, 0xfc, !PT ;  /* 0x3ff0000002037812 */ /* 0x000fe200078efcff */
[----:B------:R-:W-:Y:S01]  /*0b40*/  IMAD.MOV.U32 R20, RZ, RZ, 0x1ca00000 ;  /* 0x1ca00000ff147424 */ /* 0x000fe200078e00ff */
[----:B------:R-:W-:Y:S01]  /*0b50*/  MOV R2, R24 ;  /* 0x0000001800027202 */ /* 0x000fe20000000f00 */
[----:B------:R-:W-:Y:S01]  /*0b60*/  BSSY.RECONVERGENT B1, `(.L_x_7) ;  /* 0x0000050000017945 */ /* 0x000fe20003800200 */
[----:B------:R-:W-:-:S02]  /*0b70*/  LOP3.LUT R21, R11, 0x7ff00000, RZ, 0xc0, !PT ;  /* 0x7ff000000b157812 */ /* 0x000fc400078ec0ff */
[----:B------:R-:W-:Y:S01]  /*0b80*/  LOP3.LUT R24, R25, 0x7ff00000, RZ, 0xc0, !PT ;  /* 0x7ff0000019187812 */ /* 0x000fe200078ec0ff */
[----:B------:R-:W-:Y:S02]  /*0b90*/  @!P0 DMUL R2, R8, 8.98846567431157953865e+307 ;  /* 0x7fe0000008028828 */ /* 0x000fe40000000000 */
[----:B------:R-:W-:Y:S01]  /*0ba0*/  IMAD.MOV.U32 R23, RZ, RZ, R21 ;  /* 0x000000ffff177224 */ /* 0x000fe200078e0015 */
[----:B------:R-:W-:Y:S02]  /*0bb0*/  ISETP.GE.U32.AND P1, PT, R21, R24, PT ;  /* 0x000000181500720c */ /* 0x000fe40003f26070 */
[----:B------:R-:W-:Y:S01]  /*0bc0*/  @!P2 LOP3.LUT R16, R9, 0x7ff00000, RZ, 0xc0, !PT ;  /* 0x7ff000000910a812 */ /* 0x000fe200078ec0ff */
[----:B------:R-:W0:Y:S03]  /*0bd0*/  MUFU.RCP64H R15, R3 ;  /* 0x00000003000f7308 */ /* 0x000e260000001800 */
[----:B------:R-:W-:-:S02]  /*0be0*/  @!P2 ISETP.GE.U32.AND P3, PT, R21, R16, PT ;  /* 0x000000101500a20c */ /* 0x000fc40003f66070 */
[----:B------:R-:W-:Y:S02]  /*0bf0*/  @!P0 LOP3.LUT R24, R3, 0x7ff00000, RZ, 0xc0, !PT ;  /* 0x7ff0000003188812 */ /* 0x000fe400078ec0ff */
[----:B------:R-:W-:-:S04]  /*0c00*/  @!P2 SEL R17, R20, 0x63400000, !P3 ;  /* 0x634000001411a807 */ /* 0x000fc80005800000 */
[----:B------:R-:W-:-:S04]  /*0c10*/  @!P2 LOP3.LUT R18, R17, 0x80000000, R11, 0xf8, !PT ;  /* 0x800000001112a812 */ /* 0x000fc800078ef80b */
[----:B------:R-:W-:Y:S01]  /*0c20*/  @!P2 LOP3.LUT R19, R18, 0x100000, RZ, 0xfc, !PT ;  /* 0x001000001213a812 */ /* 0x000fe200078efcff */
[----:B0-----:R-:W-:Y:S01]  /*0c30*/  DFMA R12, R14, -R2, 1 ;  /* 0x3ff000000e0c742b */ /* 0x001fe20000000802 */
[----:B------:R-:W-:-:S07]  /*0c40*/  @!P2 MOV R18, RZ ;  /* 0x000000ff0012a202 */ /* 0x000fce0000000f00 */
[----:B------:R-:W-:-:S08]  /*0c50*/  DFMA R12, R12, R12, R12 ;  /* 0x0000000c0c0c722b */ /* 0x000fd0000000000c */
[----:B------:R-:W-:Y:S01]  /*0c60*/  DFMA R14, R14, R12, R14 ;  /* 0x0000000c0e0e722b */ /* 0x000fe2000000000e */
[----:B------:R-:W-:Y:S01]  /*0c70*/  SEL R13, R20, 0x63400000, !P1 ;  /* 0x63400000140d7807 */ /* 0x000fe20004800000 */
[----:B------:R-:W-:-:S03]  /*0c80*/  IMAD.MOV.U32 R12, RZ, RZ, R10 ;  /* 0x000000ffff0c7224 */ /* 0x000fc600078e000a */
[----:B------:R-:W-:-:S03]  /*0c90*/  LOP3.LUT R13, R13, 0x800fffff, R11, 0xf8, !PT ;  /* 0x800fffff0d0d7812 */ /* 0x000fc600078ef80b */
[----:B------:R-:W-:-:S03]  /*0ca0*/  DFMA R16, R14, -R2, 1 ;  /* 0x3ff000000e10742b */ /* 0x000fc60000000802 */
[----:B------:R-:W-:-:S05]  /*0cb0*/  @!P2 DFMA R12, R12, 2, -R18 ;  /* 0x400000000c0ca82b */ /* 0x000fca0000000812 */
[----:B------:R-:W-:-:S05]  /*0cc0*/  DFMA R16, R14, R16, R14 ;  /* 0x000000100e10722b */ /* 0x000fca000000000e */
[----:B------:R-:W-:-:S03]  /*0cd0*/  @!P2 LOP3.LUT R23, R13, 0x7ff00000, RZ, 0xc0, !PT ;  /* 0x7ff000000d17a812 */ /* 0x000fc600078ec0ff */
[----:B------:R-:W-:Y:S02]  /*0ce0*/  DMUL R14, R16, R12 ;  /* 0x0000000c100e7228 */ /* 0x000fe40000000000 */
[----:B------:R-:W-:-:S05]  /*0cf0*/  VIADD R25, R23, 0xffffffff ;  /* 0xffffffff17197836 */ /* 0x000fca0000000000 */
[----:B------:R-:W-:Y:S01]  /*0d00*/  ISETP.GT.U32.AND P0, PT, R25, 0x7feffffe, PT ;  /* 0x7feffffe1900780c */ /* 0x000fe20003f04070 */
[----:B------:R-:W-:Y:S01]  /*0d10*/  VIADD R25, R24, 0xffffffff ;  /* 0xffffffff18197836 */ /* 0x000fe20000000000 */
[----:B------:R-:W-:-:S04]  /*0d20*/  DFMA R18, R14, -R2, R12 ;  /* 0x800000020e12722b */ /* 0x000fc8000000000c */
[----:B------:R-:W-:-:S04]  /*0d30*/  ISETP.GT.U32.OR P0, PT, R25, 0x7feffffe, P0 ;  /* 0x7feffffe1900780c */ /* 0x000fc80000704470 */
[----:B------:R-:W-:-:S09]  /*0d40*/  DFMA R18, R16, R18, R14 ;  /* 0x000000121012722b */ /* 0x000fd2000000000e */
[----:B------:R-:W-:Y:S05]  /*0d50*/  @P0 BRA `(.L_x_8) ;  /* 0x00000000006c0947 */ /* 0x000fea0003800000 */
[----:B------:R-:W-:-:S04]  /*0d60*/  LOP3.LUT R14, R9, 0x7ff00000, RZ, 0xc0, !PT ;  /* 0x7ff00000090e7812 */ /* 0x000fc800078ec0ff */
[CC--:B------:R-:W-:Y:S02]  /*0d70*/  VIADDMNMX R10, R21.reuse, -R14.reuse, 0xb9600000, !PT ;  /* 0xb9600000150a7446 */ /* 0x0c0fe4000780090e */
[----:B------:R-:W-:Y:S02]  /*0d80*/  ISETP.GE.U32.AND P0, PT, R21, R14, PT ;  /* 0x0000000e1500720c */ /* 0x000fe40003f06070 */
[----:B------:R-:W-:Y:S02]  /*0d90*/  VIMNMX R10, PT, PT, R10, 0x46a00000, PT ;  /* 0x46a000000a0a7848 */ /* 0x000fe40003fe0100 */
[----:B------:R-:W-:-:S04]  /*0da0*/  SEL R11, R20, 0x63400000, !P0 ;  /* 0x63400000140b7807 */ /* 0x000fc80004000000 */
[----:B------:R-:W-:Y:S01]  /*0db0*/  IADD3 R16, PT, PT, -R11, R10, RZ ;  /* 0x0000000a0b107210 */ /* 0x000fe20007ffe1ff */
[----:B------:R-:W-:-:S04]  /*0dc0*/  IMAD.MOV.U32 R10, RZ, RZ, RZ ;  /* 0x000000ffff0a7224 */ /* 0x000fc800078e00ff */
[----:B------:R-:W-:-:S06]  /*0dd0*/  VIADD R11, R16, 0x7fe00000 ;  /* 0x7fe00000100b7836 */ /* 0x000fcc0000000000 */
[----:B------:R-:W-:-:S10]  /*0de0*/  DMUL R14, R18, R10 ;  /* 0x0000000a120e7228 */ /* 0x000fd40000000000 */
[----:B------:R-:W-:-:S13]  /*0df0*/  FSETP.GTU.AND P0, PT, |R15|, 1.469367938527859385e-39, PT ;  /* 0x001000000f00780b */ /* 0x000fda0003f0c200 */
[----:B------:R-:W-:Y:S05]  /*0e00*/  @P0 BRA `(.L_x_9) ;  /* 0x0000000000940947 */ /* 0x000fea0003800000 */
[----:B------:R-:W-:Y:S01]  /*0e10*/  DFMA R2, R18, -R2, R12 ;  /* 0x800000021202722b */ /* 0x000fe2000000000c */
[----:B------:R-:W-:-:S09]  /*0e20*/  IMAD.MOV.U32 R10, RZ, RZ, RZ ;  /* 0x000000ffff0a7224 */ /* 0x000fd200078e00ff */
[C---:B------:R-:W-:Y:S02]  /*0e30*/  FSETP.NEU.AND P0, PT, R3.reuse, RZ, PT ;  /* 0x000000ff0300720b */ /* 0x040fe40003f0d000 */
[----:B------:R-:W-:-:S04]  /*0e40*/  LOP3.LUT R9, R3, 0x80000000, R9, 0x48, !PT ;  /* 0x8000000003097812 */ /* 0x000fc800078e4809 */
[----:B------:R-:W-:-:S07]  /*0e50*/  LOP3.LUT R11, R9, R11, RZ, 0xfc, !PT ;  /* 0x0000000b090b7212 */ /* 0x000fce00078efcff */
[----:B------:R-:W-:Y:S05]  /*0e60*/  @!P0 BRA `(.L_x_9) ;  /* 0x00000000007c8947 */ /* 0x000fea0003800000 */
[----:B------:R-:W-:Y:S01]  /*0e70*/  IADD3 R3, PT, PT, -R16, RZ, RZ ;  /* 0x000000ff10037210 */ /* 0x000fe20007ffe1ff */
[----:B------:R-:W-:Y:S01]  /*0e80*/  IMAD.MOV.U32 R2, RZ, RZ, RZ ;  /* 0x000000ffff027224 */ /* 0x000fe200078e00ff */
[----:B------:R-:W-:-:S05]  /*0e90*/  DMUL.RP R10, R18, R10 ;  /* 0x0000000a120a7228 */ /* 0x000fca0000008000 */
[----:B------:R-:W-:-:S05]  /*0ea0*/  DFMA R2, R14, -R2, R18 ;  /* 0x800000020e02722b */ /* 0x000fca0000000012 */
[----:B------:R-:W-:Y:S02]  /*0eb0*/  LOP3.LUT R9, R11, R9, RZ, 0x3c, !PT ;  /* 0x000000090b097212 */ /* 0x000fe400078e3cff */
[----:B------:R-:W-:-:S04]  /*0ec0*/  IADD3 R2, PT, PT, -R16, -0x43300000, RZ ;  /* 0xbcd0000010027810 */ /* 0x000fc80007ffe1ff */
[----:B------:R-:W-:-:S04]  /*0ed0*/  FSETP.NEU.AND P0, PT, |R3|, R2, PT ;  /* 0x000000020300720b */ /* 0x000fc80003f0d200 */
[----:B------:R-:W-:Y:S02]  /*0ee0*/  FSEL R14, R10, R14, !P0 ;  /* 0x0000000e0a0e7208 */ /* 0x000fe40004000000 */
[----:B------:R-:W-:Y:S01]  /*0ef0*/  FSEL R15, R9, R15, !P0 ;  /* 0x0000000f090f7208 */ /* 0x000fe20004000000 */
[----:B------:R-:W-:Y:S06]  /*0f00*/  BRA `(.L_x_9) ;  /* 0x0000000000547947 */ /* 0x000fec0003800000 */
.L_x_8:
[----:B------:R-:W-:-:S14]  /*0f10*/  DSETP.NAN.AND P0, PT, R10, R10, PT ;  /* 0x0000000a0a00722a */ /* 0x000fdc0003f08000 */
[----:B------:R-:W-:Y:S05]  /*0f20*/  @P0 BRA `(.L_x_10) ;  /* 0x0000000000440947 */ /* 0x000fea0003800000 */
[----:B------:R-:W-:-:S14]  /*0f30*/  DSETP.NAN.AND P0, PT, R8, R8, PT ;  /* 0x000000080800722a */ /* 0x000fdc0003f08000 */
[----:B------:R-:W-:Y:S05]  /*0f40*/  @P0 BRA `(.L_x_11) ;  /* 0x0000000000300947 */ /* 0x000fea0003800000 */
[----:B------:R-:W-:Y:S01]  /*0f50*/  ISETP.NE.AND P0, PT, R23, R24, PT ;  /* 0x000000181700720c */ /* 0x000fe20003f05270 */
[----:B------:R-:W-:Y:S02]  /*0f60*/  IMAD.MOV.U32 R14, RZ, RZ, 0x0 ;  /* 0x00000000ff0e7424 */ /* 0x000fe400078e00ff */
[----:B------:R-:W-:-:S10]  /*0f70*/  IMAD.MOV.U32 R15, RZ, RZ, -0x80000 ;  /* 0xfff80000ff0f7424 */ /* 0x000fd400078e00ff */
[----:B------:R-:W-:Y:S05]  /*0f80*/  @!P0 BRA `(.L_x_9) ;  /* 0x0000000000348947 */ /* 0x000fea0003800000 */
[----:B------:R-:W-:Y:S02]  /*0f90*/  ISETP.NE.AND P0, PT, R23, 0x7ff00000, PT ;  /* 0x7ff000001700780c */ /* 0x000fe40003f05270 */
[----:B------:R-:W-:Y:S02]  /*0fa0*/  LOP3.LUT R15, R11, 0x80000000, R9, 0x48, !PT ;  /* 0x800000000b0f7812 */ /* 0x000fe400078e4809 */
[----:B------:R-:W-:-:S13]  /*0fb0*/  ISETP.EQ.OR P0, PT, R24, RZ, !P0 ;  /* 0x000000ff1800720c */ /* 0x000fda0004702670 */
[----:B------:R-:W-:Y:S02]  /*0fc0*/  @P0 LOP3.LUT R2, R15, 0x7ff00000, RZ, 0xfc, !PT ;  /* 0x7ff000000f020812 */ /* 0x000fe400078efcff */
[----:B------:R-:W-:Y:S01]  /*0fd0*/  @!P0 MOV R14, RZ ;  /* 0x000000ff000e8202 */ /* 0x000fe20000000f00 */
[----:B------:R-:W-:Y:S02]  /*0fe0*/  @P0 IMAD.MOV.U32 R14, RZ, RZ, RZ ;  /* 0x000000ffff0e0224 */ /* 0x000fe400078e00ff */
[----:B------:R-:W-:Y:S01]  /*0ff0*/  @P0 IMAD.MOV.U32 R15, RZ, RZ, R2 ;  /* 0x000000ffff0f0224 */ /* 0x000fe200078e0002 */
[----:B------:R-:W-:Y:S06]  /*1000*/  BRA `(.L_x_9) ;  /* 0x0000000000147947 */ /* 0x000fec0003800000 */
.L_x_11:
[----:B------:R-:W-:Y:S01]  /*1010*/  LOP3.LUT R15, R9, 0x80000, RZ, 0xfc, !PT ;  /* 0x00080000090f7812 */ /* 0x000fe200078efcff */
[----:B------:R-:W-:Y:S01]  /*1020*/  IMAD.MOV.U32 R14, RZ, RZ, R8 ;  /* 0x000000ffff0e7224 */ /* 0x000fe200078e0008 */
[----:B------:R-:W-:Y:S06]  /*1030*/  BRA `(.L_x_9) ;  /* 0x0000000000087947 */ /* 0x000fec0003800000 */
.L_x_10:
[----:B------:R-:W-:Y:S02]  /*1040*/  LOP3.LUT R15, R11, 0x80000, RZ, 0xfc, !PT ;  /* 0x000800000b0f7812 */ /* 0x000fe400078efcff */
[----:B------:R-:W-:-:S07]  /*1050*/  MOV R14, R10 ;  /* 0x0000000a000e7202 */ /* 0x000fce0000000f00 */
.L_x_9:
[----:B------:R-:W-:Y:S05]  /*1060*/  BSYNC.RECONVERGENT B1 ;  /* 0x0000000000017941 */ /* 0x000fea0003800200 */
.L_x_7:
[----:B------:R-:W-:Y:S02]  /*1070*/  IMAD.MOV.U32 R23, RZ, RZ, 0x0 ;  /* 0x00000000ff177424 */ /* 0x000fe400078e00ff */
[----:B------:R-:W-:Y:S02]  /*1080*/  IMAD.MOV.U32 R2, RZ, RZ, R14 ;  /* 0x000000ffff027224 */ /* 0x000fe400078e000e */
[----:B------:R-:W-:Y:S01]  /*1090*/  IMAD.MOV.U32 R3, RZ, RZ, R15 ;  /* 0x000000ffff037224 */ /* 0x000fe200078e000f */
[----:B------:R-:W-:Y:S06]  /*10a0*/  RET.REL.NODEC R22 `(_Z5pricePfS_S_S_S_S_S_) ;  /* 0xffffffec16d47950 */ /* 0x000fec0003c3ffff */
        .weak           $__internal_1_$__cuda_sm20_sqrt_rn_f32_slowpath
        .type           $__internal_1_$__cuda_sm20_sqrt_rn_f32_slowpath,@function
        .size           $__internal_1_$__cuda_sm20_sqrt_rn_f32_slowpath,($__internal_2_$__cuda_sm3x_div_rn_noftz_f32_slowpath - $__internal_1_$__cuda_sm20_sqrt_rn_f32_slowpath)
$__internal_1_$__cuda_sm20_sqrt_rn_f32_slowpath:
[----:B------:R-:W-:-:S13]  /*10b0*/  LOP3.LUT P0, RZ, R4, 0x7fffffff, RZ, 0xc0, !PT ;  /* 0x7fffffff04ff7812 */ /* 0x000fda000780c0ff */
[----:B------:R-:W-:Y:S01]  /*10c0*/  @!P0 MOV R3, R4 ;  /* 0x0000000400038202 */ /* 0x000fe20000000f00 */
[----:B------:R-:W-:Y:S06]  /*10d0*/  @!P0 BRA `(.L_x_12) ;  /* 0x0000000000448947 */ /* 0x000fec0003800000 */
[----:B------:R-:W-:Y:S01]  /*10e0*/  FSETP.GEU.FTZ.AND P0, PT, R4, RZ, PT ;  /* 0x000000ff0400720b */ /* 0x000fe20003f1e000 */
[----:B------:R-:W-:-:S12]  /*10f0*/  IMAD.MOV.U32 R2, RZ, RZ, R4 ;  /* 0x000000ffff027224 */ /* 0x000fd800078e0004 */
[----:B------:R-:W-:Y:S01]  /*1100*/  @!P0 IMAD.MOV.U32 R3, RZ, RZ, 0x7fffffff ;  /* 0x7fffffffff038424 */ /* 0x000fe200078e00ff */
[----:B------:R-:W-:Y:S06]  /*1110*/  @!P0 BRA `(.L_x_12) ;  /* 0x0000000000348947 */ /* 0x000fec0003800000 */
[----:B------:R-:W-:-:S13]  /*1120*/  FSETP.GTU.FTZ.AND P0, PT, |R2|, +INF , PT ;  /* 0x7f8000000200780b */ /* 0x000fda0003f1c200 */
[----:B------:R-:W-:Y:S01]  /*1130*/  @P0 FADD.FTZ R3, R2, 1 ;  /* 0x3f80000002030421 */ /* 0x000fe20000010000 */
[----:B------:R-:W-:Y:S06]  /*1140*/  @P0 BRA `(.L_x_12) ;  /* 0x0000000000280947 */ /* 0x000fec0003800000 */
[----:B------:R-:W-:-:S13]  /*1150*/  FSETP.NEU.FTZ.AND P0, PT, |R2|, +INF , PT ;  /* 0x7f8000000200780b */ /* 0x000fda0003f1d200 */
[----:B------:R-:W-:-:S04]  /*1160*/  @P0 FFMA R6, R2, 1.84467440737095516160e+19, RZ ;  /* 0x5f80000002060823 */ /* 0x000fc800000000ff */
[----:B------:R-:W0:Y:S02]  /*1170*/  @P0 MUFU.RSQ R3, R6 ;  /* 0x0000000600030308 */ /* 0x000e240000001400 */
[----:B0-----:R-:W-:Y:S01]  /*1180*/  @P0 FMUL.FTZ R9, R6, R3 ;  /* 0x0000000306090220 */ /* 0x001fe20000410000 */
[----:B------:R-:W-:Y:S01]  /*1190*/  @P0 FMUL.FTZ R10, R3, 0.5 ;  /* 0x3f000000030a0820 */ /* 0x000fe20000410000 */
[----:B------:R-:W-:Y:S02]  /*11a0*/  @!P0 IMAD.MOV.U32 R3, RZ, RZ, R2 ;  /* 0x000000ffff038224 */ /* 0x000fe400078e0002 */
[----:B------:R-:W-:-:S04]  /*11b0*/  @P0 FADD.FTZ R8, -R9, -RZ ;  /* 0x800000ff09080221 */ /* 0x000fc80000010100 */
[----:B------:R-:W-:-:S04]  /*11c0*/  @P0 FFMA R8, R9, R8, R6 ;  /* 0x0000000809080223 */ /* 0x000fc80000000006 */
[----:B------:R-:W-:-:S04]  /*11d0*/  @P0 FFMA R8, R8, R10, R9 ;  /* 0x0000000a08080223 */ /* 0x000fc80000000009 */
[----:B------:R-:W-:-:S07]  /*11e0*/  @P0 FMUL.FTZ R3, R8, 2.3283064365386962891e-10 ;  /* 0x2f80000008030820 */ /* 0x000fce0000410000 */
.L_x_12:
[----:B------:R-:W-:Y:S01]  /*11f0*/  MOV R6, R3 ;  /* 0x0000000300067202 */ /* 0x000fe20000000f00 */
[----:B------:R-:W-:Y:S02]  /*1200*/  IMAD.MOV.U32 R2, RZ, RZ, R11 ;  /* 0x000000ffff027224 */ /* 0x000fe400078e000b */
[----:B------:R-:W-:-:S04]  /*1210*/  IMAD.MOV.U32 R3, RZ, RZ, 0x0 ;  /* 0x00000000ff037424 */ /* 0x000fc800078e00ff */
[----:B------:R-:W-:Y:S05]  /*1220*/  RET.REL.NODEC R2 `(_Z5pricePfS_S_S_S_S_S_) ;  /* 0xffffffec02747950 */ /* 0x000fea0003c3ffff */
        .weak           $__internal_2_$__cuda_sm3x_div_rn_noftz_f32_slowpath
        .type           $__internal_2_$__cuda_sm3x_div_rn_noftz_f32_slowpath,@function
        .size           $__internal_2_$__cuda_sm3x_div_rn_noftz_f32_slowpath,(.L_x_27 - $__internal_2_$__cuda_sm3x_div_rn_noftz_f32_slowpath)
$__internal_2_$__cuda_sm3x_div_rn_noftz_f32_slowpath:
[--C-:B------:R-:W-:Y:S01]  /*1230*/  SHF.R.U32.HI R10, RZ, 0x17, R5.reuse ;  /* 0x00000017ff0a7819 */ /* 0x100fe20000011605 */
[----:B------:R-:W-:Y:S01]  /*1240*/  BSSY.RECONVERGENT B1, `(.L_x_13) ;  /* 0x0000065000017945 */ /* 0x000fe20003800200 */
[--C-:B------:R-:W-:Y:S01]  /*1250*/  SHF.R.U32.HI R2, RZ, 0x17, R0.reuse ;  /* 0x00000017ff027819 */ /* 0x100fe20000011600 */
[----:B------:R-:W-:Y:S01]  /*1260*/  IMAD.MOV.U32 R11, RZ, RZ, R0 ;  /* 0x000000ffff0b7224 */ /* 0x000fe200078e0000 */
[----:B------:R-:W-:Y:S01]  /*1270*/  LOP3.LUT R10, R10, 0xff, RZ, 0xc0, !PT ;  /* 0x000000ff0a0a7812 */ /* 0x000fe200078ec0ff */
[----:B------:R-:W-:Y:S01]  /*1280*/  IMAD.MOV.U32 R12, RZ, RZ, R5 ;  /* 0x000000ffff0c7224 */ /* 0x000fe200078e0005 */
[----:B------:R-:W-:-:S03]  /*1290*/  LOP3.LUT R2, R2, 0xff, RZ, 0xc0, !PT ;  /* 0x000000ff02027812 */ /* 0x000fc600078ec0ff */
[----:B------:R-:W-:Y:S01]  /*12a0*/  VIADD R15, R10, 0xffffffff ;  /* 0xffffffff0a0f7836 */ /* 0x000fe20000000000 */
[----:B------:R-:W-:-:S04]  /*12b0*/  IADD3 R13, PT, PT, R2, -0x1, RZ ;  /* 0xffffffff020d7810 */ /* 0x000fc80007ffe0ff */
[----:B------:R-:W-:-:S04]  /*12c0*/  ISETP.GT.U32.AND P0, PT, R15, 0xfd, PT ;  /* 0x000000fd0f00780c */ /* 0x000fc80003f04070 */
[----:B------:R-:W-:-:S13]  /*12d0*/  ISETP.GT.U32.OR P0, PT, R13, 0xfd, P0 ;  /* 0x000000fd0d00780c */ /* 0x000fda0000704470 */
[----:B------:R-:W-:Y:S01]  /*12e0*/  @!P0 IMAD.MOV.U32 R9, RZ, RZ, RZ ;  /* 0x000000ffff098224 */ /* 0x000fe200078e00ff */
[----:B------:R-:W-:Y:S06]  /*12f0*/  @!P0 BRA `(.L_x_14) ;  /* 0x0000000000608947 */ /* 0x000fec0003800000 */
[----:B------:R-:W-:Y:S02]  /*1300*/  FSETP.GTU.FTZ.AND P0, PT, |R0|, +INF , PT ;  /* 0x7f8000000000780b */ /* 0x000fe40003f1c200 */
[----:B------:R-:W-:Y:S02]  /*1310*/  FSETP.GTU.FTZ.AND P1, PT, |R5|, +INF , PT ;  /* 0x7f8000000500780b */ /* 0x000fe40003f3c200 */
[----:B------:R-:W-:Y:S02]  /*1320*/  MOV R3, R5 ;  /* 0x0000000500037202 */ /* 0x000fe40000000f00 */
[----:B------:R-:W-:-:S13]  /*1330*/  PLOP3.LUT P0, PT, P0, P1, PT, 0xf8, 0x8f ;  /* 0x00000000008f781c */ /* 0x000fda0000703f70 */
[----:B------:R-:W-:Y:S05]  /*1340*/  @P0 BRA `(.L_x_15) ;  /* 0x00000004004c0947 */ /* 0x000fea0003800000 */
[----:B------:R-:W-:-:S13]  /*1350*/  LOP3.LUT P0, RZ, R12, 0x7fffffff, R11, 0xc8, !PT ;  /* 0x7fffffff0cff7812 */ /* 0x000fda000780c80b */
[----:B------:R-:W-:Y:S05]  /*1360*/  @!P0 BRA `(.L_x_16) ;  /* 0x00000004003c8947 */ /* 0x000fea0003800000 */
[C---:B------:R-:W-:Y:S02]  /*1370*/  FSETP.NEU.FTZ.AND P2, PT, |R0|.reuse, +INF , PT ;  /* 0x7f8000000000780b */ /* 0x040fe40003f5d200 */
[----:B------:R-:W-:Y:S02]  /*1380*/  FSETP.NEU.FTZ.AND P1, PT, |R3|, +INF , PT ;  /* 0x7f8000000300780b */ /* 0x000fe40003f3d200 */
[----:B------:R-:W-:-:S11]  /*1390*/  FSETP.NEU.FTZ.AND P0, PT, |R0|, +INF , PT ;  /* 0x7f8000000000780b */ /* 0x000fd60003f1d200 */
[----:B------:R-:W-:Y:S05]  /*13a0*/  @!P1 BRA !P2, `(.L_x_16) ;  /* 0x00000004002c9947 */ /* 0x000fea0005000000 */
[----:B------:R-:W-:-:S04]  /*13b0*/  LOP3.LUT P2, RZ, R11, 0x7fffffff, RZ, 0xc0, !PT ;  /* 0x7fffffff0bff7812 */ /* 0x000fc8000784c0ff */
[----:B------:R-:W-:-:S13]  /*13c0*/  PLOP3.LUT P1, PT, P1, P2, PT, 0x2f, 0xf2 ;  /* 0x0000000000f2781c */ /* 0x000fda0000f24577 */
[----:B------:R-:W-:Y:S05]  /*13d0*/  @P1 BRA `(.L_x_17) ;  /* 0x0000000400181947 */ /* 0x000fea0003800000 */
[----:B------:R-:W-:-:S04]  /*13e0*/  LOP3.LUT P1, RZ, R12, 0x7fffffff, RZ, 0xc0, !PT ;  /* 0x7fffffff0cff7812 */ /* 0x000fc8000782c0ff */
[----:B------:R-:W-:-:S13]  /*13f0*/  PLOP3.LUT P0, PT, P0, P1, PT, 0x2f, 0xf2 ;  /* 0x0000000000f2781c */ /* 0x000fda0000702577 */
[----:B------:R-:W-:Y:S05]  /*1400*/  @P0 BRA `(.L_x_18) ;  /* 0x0000000400000947 */ /* 0x000fea0003800000 */
[----:B------:R-:W-:Y:S02]  /*1410*/  ISETP.GE.AND P0, PT, R13, RZ, PT ;  /* 0x000000ff0d00720c */ /* 0x000fe40003f06270 */
[----:B------:R-:W-:-:S11]  /*1420*/  ISETP.GE.AND P1, PT, R15, RZ, PT ;  /* 0x000000ff0f00720c */ /* 0x000fd60003f26270 */
[----:B------:R-:W-:Y:S02]  /*1430*/  @P0 IMAD.MOV.U32 R9, RZ, RZ, RZ ;  /* 0x000000ffff090224 */ /* 0x000fe400078e00ff */
[----:B------:R-:W-:Y:S01]  /*1440*/  @!P0 FFMA R11, R0, 1.84467440737095516160e+19, RZ ;  /* 0x5f800000000b8823 */ /* 0x000fe200000000ff */
[----:B------:R-:W-:Y:S02]  /*1450*/  @!P0 IMAD.MOV.U32 R9, RZ, RZ, -0x40 ;  /* 0xffffffc0ff098424 */ /* 0x000fe400078e00ff */
[----:B------:R-:W-:Y:S02]  /*1460*/  @!P1 FFMA R12, R3, 1.84467440737095516160e+19, RZ ;  /* 0x5f800000030c9823 */ /* 0x000fe400000000ff */
[----:B------:R-:W-:-:S07]  /*1470*/  @!P1 VIADD R9, R9, 0x40 ;  /* 0x0000004009099836 */ /* 0x000fce0000000000 */
.L_x_14:
[----:B------:R-:W-:Y:S01]  /*1480*/  LEA R3, R10, 0xc0800000, 0x17 ;  /* 0xc08000000a037811 */ /* 0x000fe200078eb8ff */
[----:B------:R-:W-:Y:S03]  /*1490*/  BSSY.RECONVERGENT B2, `(.L_x_19) ;  /* 0x0000036000027945 */ /* 0x000fe60003800200 */
[----:B------:R-:W-:Y:S01]  /*14a0*/  IADD3 R12, PT, PT, -R3, R12, RZ ;  /* 0x0000000c030c7210 */ /* 0x000fe20007ffe1ff */
[----:B------:R-:W-:-:S03]  /*14b0*/  VIADD R3, R2, 0xffffff81 ;  /* 0xffffff8102037836 */ /* 0x000fc60000000000 */
[----:B------:R-:W0:Y:S01]  /*14c0*/  MUFU.RCP R13, R12 ;  /* 0x0000000c000d7308 */ /* 0x000e220000001000 */
[----:B------:R-:W-:Y:S01]  /*14d0*/  FADD.FTZ R15, -R12, -RZ ;  /* 0x800000ff0c0f7221 */ /* 0x000fe20000010100 */
[C---:B------:R-:W-:Y:S01]  /*14e0*/  IMAD R2, R3.reuse, -0x800000, R11 ;  /* 0xff80000003027824 */ /* 0x040fe200078e020b */
[----:B------:R-:W-:-:S05]  /*14f0*/  IADD3 R10, PT, PT, R3, 0x7f, -R10 ;  /* 0x0000007f030a7810 */ /* 0x000fca0007ffe80a */
[----:B------:R-:W-:Y:S02]  /*1500*/  IMAD.IADD R10, R10, 0x1, R9 ;  /* 0x000000010a0a7824 */ /* 0x000fe400078e0209 */
[----:B0-----:R-:W-:-:S04]  /*1510*/  FFMA R16, R13, R15, 1 ;  /* 0x3f8000000d107423 */ /* 0x001fc8000000000f */
[----:B------:R-:W-:-:S04]  /*1520*/  FFMA R18, R13, R16, R13 ;  /* 0x000000100d127223 */ /* 0x000fc8000000000d */
[----:B------:R-:W-:-:S04]  /*1530*/  FFMA R11, R2, R18, RZ ;  /* 0x00000012020b7223 */ /* 0x000fc800000000ff */
[----:B------:R-:W-:-:S04]  /*1540*/  FFMA R16, R15, R11, R2 ;  /* 0x0000000b0f107223 */ /* 0x000fc80000000002 */
[----:B------:R-:W-:-:S04]  /*1550*/  FFMA R11, R18, R16, R11 ;  /* 0x00000010120b7223 */ /* 0x000fc8000000000b */
[----:B------:R-:W-:-:S04]  /*1560*/  FFMA R16, R15, R11, R2 ;  /* 0x0000000b0f107223 */ /* 0x000fc80000000002 */
[----:B------:R-:W-:-:S05]  /*1570*/  FFMA R2, R18, R16, R11 ;  /* 0x0000001012027223 */ /* 0x000fca000000000b */
[----:B------:R-:W-:-:S04]  /*1580*/  SHF.R.U32.HI R3, RZ, 0x17, R2 ;  /* 0x00000017ff037819 */ /* 0x000fc80000011602 */
[----:B------:R-:W-:-:S05]  /*1590*/  LOP3.LUT R3, R3, 0xff, RZ, 0xc0, !PT ;  /* 0x000000ff03037812 */ /* 0x000fca00078ec0ff */
[----:B------:R-:W-:-:S05]  /*15a0*/  IMAD.IADD R13, R3, 0x1, R10 ;  /* 0x00000001030d7824 */ /* 0x000fca00078e020a */
[----:B------:R-:W-:-:S04]  /*15b0*/  IADD3 R3, PT, PT, R13, -0x1, RZ ;  /* 0xffffffff0d037810 */ /* 0x000fc80007ffe0ff */
[----:B------:R-:W-:-:S13]  /*15c0*/  ISETP.GE.U32.AND P0, PT, R3, 0xfe, PT ;  /* 0x000000fe0300780c */ /* 0x000fda0003f06070 */
[----:B------:R-:W-:Y:S05]  /*15d0*/  @!P0 BRA `(.L_x_20) ;  /* 0x0000000000808947 */ /* 0x000fea0003800000 */
[----:B------:R-:W-:-:S13]  /*15e0*/  ISETP.GT.AND P0, PT, R13, 0xfe, PT ;  /* 0x000000fe0d00780c */ /* 0x000fda0003f04270 */
[----:B------:R-:W-:Y:S05]  /*15f0*/  @P0 BRA `(.L_x_21) ;  /* 0x00000000006c0947 */ /* 0x000fea0003800000 */
[----:B------:R-:W-:-:S13]  /*1600*/  ISETP.GE.AND P0, PT, R13, 0x1, PT ;  /* 0x000000010d00780c */ /* 0x000fda0003f06270 */
[----:B------:R-:W-:Y:S05]  /*1610*/  @P0 BRA `(.L_x_22) ;  /* 0x0000000000740947 */ /* 0x000fea0003800000 */
[----:B------:R-:W-:Y:S02]  /*1620*/  ISETP.GE.AND P0, PT, R13, -0x18, PT ;  /* 0xffffffe80d00780c */ /* 0x000fe40003f06270 */
[----:B------:R-:W-:-:S11]  /*1630*/  LOP3.LUT R2, R2, 0x80000000, RZ, 0xc0, !PT ;  /* 0x8000000002027812 */ /* 0x000fd600078ec0ff */
[----:B------:R-:W-:Y:S05]  /*1640*/  @!P0 BRA `(.L_x_22) ;  /* 0x0000000000688947 */ /* 0x000fea0003800000 */
[CCC-:B------:R-:W-:Y:S01]  /*1650*/  FFMA.RZ R3, R18.reuse, R16.reuse, R11.reuse ;  /* 0x0000001012037223 */ /* 0x1c0fe2000000c00b */
[C---:B------:R-:W-:Y:S02]  /*1660*/  VIADD R12, R13.reuse, 0x20 ;  /* 0x000000200d0c7836 */ /* 0x040fe40000000000 */
[CCC-:B------:R-:W-:Y:S01]  /*1670*/  FFMA.RM R10, R18.reuse, R16.reuse, R11.reuse ;  /* 0x00000010120a7223 */ /* 0x1c0fe2000000400b */
[----:B------:R-:W-:Y:S02]  /*1680*/  ISETP.NE.AND P2, PT, R13, RZ, PT ;  /* 0x000000ff0d00720c */ /* 0x000fe40003f45270 */
[----:B------:R-:W-:Y:S01]  /*1690*/  LOP3.LUT R9, R3, 0x7fffff, RZ, 0xc0, !PT ;  /* 0x007fffff03097812 */ /* 0x000fe200078ec0ff */
[----:B------:R-:W-:Y:S01]  /*16a0*/  FFMA.RP R3, R18, R16, R11 ;  /* 0x0000001012037223 */ /* 0x000fe2000000800b */
[----:B------:R-:W-:Y:S01]  /*16b0*/  IMAD.MOV R11, RZ, RZ, -R13 ;  /* 0x000000ffff0b7224 */ /* 0x000fe200078e0a0d */
[----:B------:R-:W-:Y:S02]  /*16c0*/  ISETP.NE.AND P1, PT, R13, RZ, PT ;  /* 0x000000ff0d00720c */ /* 0x000fe40003f25270 */
[----:B------:R-:W-:-:S02]  /*16d0*/  LOP3.LUT R9, R9, 0x800000, RZ, 0xfc, !PT ;  /* 0x0080000009097812 */ /* 0x000fc400078efcff */
[----:B------:R-:W-:Y:S02]  /*16e0*/  FSETP.NEU.FTZ.AND P0, PT, R3, R10, PT ;  /* 0x0000000a0300720b */ /* 0x000fe40003f1d000 */
[----:B------:R-:W-:Y:S02]  /*16f0*/  SHF.L.U32 R12, R9, R12, RZ ;  /* 0x0000000c090c7219 */ /* 0x000fe400000006ff */
[----:B------:R-:W-:Y:S02]  /*1700*/  SEL R10, R11, RZ, P2 ;  /* 0x000000ff0b0a7207 */ /* 0x000fe40001000000 */
[----:B------:R-:W-:Y:S02]  /*1710*/  ISETP.NE.AND P1, PT, R12, RZ, P1 ;  /* 0x000000ff0c00720c */ /* 0x000fe40000f25270 */
[----:B------:R-:W-:Y:S02]  /*1720*/  SHF.R.U32.HI R10, RZ, R10, R9 ;  /* 0x0000000aff0a7219 */ /* 0x000fe40000011609 */
[----:B------:R-:W-:-:S02]  /*1730*/  PLOP3.LUT P0, PT, P0, P1, PT, 0xf8, 0x8f ;  /* 0x00000000008f781c */ /* 0x000fc40000703f70 */
[----:B------:R-:W-:Y:S02]  /*1740*/  SHF.R.U32.HI R12, RZ, 0x1, R10 ;  /* 0x00000001ff0c7819 */ /* 0x000fe4000001160a */
[----:B------:R-:W-:-:S04]  /*1750*/  SEL R3, RZ, 0x1, !P0 ;  /* 0x00000001ff037807 */ /* 0x000fc80004000000 */
[----:B------:R-:W-:-:S04]  /*1760*/  LOP3.LUT R3, R3, 0x1, R12, 0xf8, !PT ;  /* 0x0000000103037812 */ /* 0x000fc800078ef80c */
[----:B------:R-:W-:-:S05]  /*1770*/  LOP3.LUT R3, R3, R10, RZ, 0xc0, !PT ;  /* 0x0000000a03037212 */ /* 0x000fca00078ec0ff */
[----:B------:R-:W-:-:S05]  /*1780*/  IMAD.IADD R3, R12, 0x1, R3 ;  /* 0x000000010c037824 */ /* 0x000fca00078e0203 */
[----:B------:R-:W-:Y:S01]  /*1790*/  LOP3.LUT R2, R3, R2, RZ, 0xfc, !PT ;  /* 0x0000000203027212 */ /* 0x000fe200078efcff */
[----:B------:R-:W-:Y:S06]  /*17a0*/  BRA `(.L_x_22) ;  /* 0x0000000000107947 */ /* 0x000fec0003800000 */
.L_x_21:
[----:B------:R-:W-:-:S04]  /*17b0*/  LOP3.LUT R2, R2, 0x80000000, RZ, 0xc0, !PT ;  /* 0x8000000002027812 */ /* 0x000fc800078ec0ff */
[----:B------:R-:W-:Y:S01]  /*17c0*/  LOP3.LUT R2, R2, 0x7f800000, RZ, 0xfc, !PT ;  /* 0x7f80000002027812 */ /* 0x000fe200078efcff */
[----:B------:R-:W-:Y:S06]  /*17d0*/  BRA `(.L_x_22) ;  /* 0x0000000000047947 */ /* 0x000fec0003800000 */
.L_x_20:
[----:B------:R-:W-:-:S07]  /*17e0*/  LEA R2, R10, R2, 0x17 ;  /* 0x000000020a027211 */ /* 0x000fce00078eb8ff */
.L_x_22:
[----:B------:R-:W-:Y:S05]  /*17f0*/  BSYNC.RECONVERGENT B2 ;  /* 0x0000000000027941 */ /* 0x000fea0003800200 */
.L_x_19:
[----:B------:R-:W-:Y:S05]  /*1800*/  BRA `(.L_x_23) ;  /* 0x0000000000207947 */ /* 0x000fea0003800000 */
.L_x_18:
[----:B------:R-:W-:-:S04]  /*1810*/  LOP3.LUT R2, R12, 0x80000000, R11, 0x48, !PT ;  /* 0x800000000c027812 */ /* 0x000fc800078e480b */
[----:B------:R-:W-:Y:S01]  /*1820*/  LOP3.LUT R2, R2, 0x7f800000, RZ, 0xfc, !PT ;  /* 0x7f80000002027812 */ /* 0x000fe200078efcff */
[----:B------:R-:W-:Y:S06]  /*1830*/  BRA `(.L_x_23) ;  /* 0x0000000000147947 */ /* 0x000fec0003800000 */
.L_x_17:
[----:B------:R-:W-:Y:S01]  /*1840*/  LOP3.LUT R2, R12, 0x80000000, R11, 0x48, !PT ;  /* 0x800000000c027812 */ /* 0x000fe200078e480b */
[----:B------:R-:W-:Y:S06]  /*1850*/  BRA `(.L_x_23) ;  /* 0x00000000000c7947 */ /* 0x000fec0003800000 */
.L_x_16:
[----:B------:R-:W0:Y:S01]  /*1860*/  MUFU.RSQ R2, -QNAN ;  /* 0xffc0000000027908 */ /* 0x000e220000001400 */
[----:B------:R-:W-:Y:S05]  /*1870*/  BRA `(.L_x_23) ;  /* 0x0000000000047947 */ /* 0x000fea0003800000 */
.L_x_15:
[----:B------:R-:W-:-:S07]  /*1880*/  FADD.FTZ R2, R0, R3 ;  /* 0x0000000300027221 */ /* 0x000fce0000010000 */
.L_x_23:
[----:B------:R-:W-:Y:S05]  /*1890*/  BSYNC.RECONVERGENT B1 ;  /* 0x0000000000017941 */ /* 0x000fea0003800200 */
.L_x_13:
[----:B------:R-:W-:-:S04]  /*18a0*/  IMAD.MOV.U32 R9, RZ, RZ, 0x0 ;  /* 0x00000000ff097424 */ /* 0x000fc800078e00ff */
[----:B0-----:R-:W-:Y:S05]  /*18b0*/  RET.REL.NODEC R8 `(_Z5pricePfS_S_S_S_S_S_) ;  /* 0xffffffe408d07950 */ /* 0x001fea0003c3ffff */
.L_x_24:
[----:B------:R-:W-:-:S00]  /*18c0*/  BRA `(.L_x_24) ;  /* 0xfffffffc00fc7947 */ /* 0x000fc0000383ffff */
[----:B------:R-:W-:-:S00]  /*18d0*/  NOP ;  /* 0x0000000000007918 */ /* 0x000fc00000000000 */
        /* <DEDUP_REMOVED lines=10> */
.L_x_27:


//--------------------- .nv.shared.reserved.0     --------------------------
	.section	.nv.shared.reserved.0,"aw",@nobits
	.weak		__nv_reservedSMEM_offset_0_alias
	.size		__nv_reservedSMEM_offset_0_alias, 0, 64
	.other		__nv_reservedSMEM_offset_0_alias,@"STO_CUDA_RESERVED_SHARED STV_DEFAULT"
__nv_reservedSMEM_offset_0_alias:
	.zero		0
	.zero		64


//--------------------- .nv.constant0._Z5pricePfS_S_S_S_S_S_ --------------------------
	.section	.nv.constant0._Z5pricePfS_S_S_S_S_S_,"a",@progbits
	.sectionflags	@""
	.align	4
.nv.constant0._Z5pricePfS_S_S_S_S_S_:
	.zero		952


//--------------------- SYMBOLS --------------------------

	.type		.nv.reservedSmem.offset0,@object
	.size		.nv.reservedSmem.offset0,0x4
